def attn_fwd(
    Q,
    K,
    V,
    Out,
    Lse,
    sm_scale,
    stride_qz,
    stride_qh,
    stride_qm,
    stride_qk,
    stride_kz,
    stride_kh,
    stride_kn,
    stride_kk,
    stride_vz,
    stride_vh,
    stride_vn,
    stride_vk,
    stride_oz,
    stride_oh,
    stride_om,
    stride_ok,
    seqlen_q,
    seqlen_k,
    BLOCK_M: tl.constexpr,
    BLOCK_N: tl.constexpr,
    HEAD_DIM: tl.constexpr,
    CAUSAL: tl.constexpr,
):
    start_m = tl.program_id(0)
    off_hz = tl.program_id(1)
    q_off = off_hz * stride_qh
    k_off = off_hz * stride_kh
    v_off = off_hz * stride_vh
    offs_m = start_m * BLOCK_M + tl.arange(0, BLOCK_M)
    offs_d = tl.arange(0, HEAD_DIM)
    offs_n = tl.arange(0, BLOCK_N)
    q_ptrs = Q + q_off + offs_m[:, None] * stride_qm + offs_d[None, :] * stride_qk
    k_ptrs = K + k_off + offs_d[:, None] * stride_kk + offs_n[None, :] * stride_kn
    v_ptrs = V + v_off + offs_n[:, None] * stride_vn + offs_d[None, :] * stride_vk
    m_i = tl.full([BLOCK_M], float("-inf"), dtype=tl.float32)
    l_i = tl.zeros([BLOCK_M], dtype=tl.float32) + 1.0
    acc = tl.zeros([BLOCK_M, HEAD_DIM], dtype=tl.float32)
    q = tl.load(q_ptrs)
    acc, l_i, m_i = _attn_fwd_inner(
        acc,
        l_i,
        m_i,
        q,
        k_ptrs,
        v_ptrs,
        sm_scale,
        stride_kn,
        stride_vn,
        start_m,
        seqlen_k,
        BLOCK_M,
        BLOCK_N,
        HEAD_DIM,
        CAUSAL,
    )
    acc = acc / l_i[:, None]
    lse = m_i + tl.math.log2(l_i) / 1.4426950408889634
    o_ptrs = (
        Out
        + off_hz * stride_oh
        + offs_m[:, None] * stride_om
        + offs_d[None, :] * stride_ok
    )
    tl.store(o_ptrs, acc.to(Out.dtype.element_ty))
    tl.store(Lse + off_hz * seqlen_q + offs_m, lse)

# config = {"BLOCK_M": 64, "BLOCK_N": 128, "HEAD_DIM": 32, "arch": "sm_80", "causal": true, "dtype": "bf16", "num_stages": 2, "num_warps": 8}
# arch = sm_80


// ===== COMPILED SASS (sm_80) =====

	.target	sm_80

	.elftype	@"ET_EXEC"


//--------------------- .note.nv.tkinfo           --------------------------
	.section	.note.nv.tkinfo,"",@"SHT_NOTE"
	.sectionflags	@"SHF_NOTE_NV_TKINFO"
	.tkinfo
        /*0018*/ 	.word	0x00000002
        /*0030*/ 	.string	""
        /*0030*/ 	.string	"ptxas"
        /*0030*/ 	.string	"Cuda compilation tools, release 13.0, V13.0.88"
        /*0030*/ 	.string	"Build cuda_13.0.r13.0/compiler.36424714_0"
        /*0030*/ 	.string	"-v  -suppress-debug-info  -lineinfo  -arch sm_80 "



//--------------------- .note.nv.cuinfo           --------------------------
	.section	.note.nv.cuinfo,"",@"SHT_NOTE"
	.sectionflags	@"SHF_NOTE_NV_CUINFO"
        /*0018*/ 	.short	0x0002
        /*001a*/ 	.short	0x0050
        /*001c*/ 	.short	0x0082
	.zero		2


//--------------------- .nv.info                  --------------------------
	.section	.nv.info,"",@"SHT_CUDA_INFO"
	.align	4


	//----- nvinfo : EIATTR_REGCOUNT
	.align		4
        /*0000*/ 	.byte	0x04, 0x2f
        /*0002*/ 	.short	(.L_2 - .L_1)
	.align		4
.L_1:
        /*0004*/ 	.word	index@(attn_fwd)
        /*0008*/ 	.word	0x000000ee


	//----- nvinfo : EIATTR_FRAME_SIZE
	.align		4
.L_2:
        /*000c*/ 	.byte	0x04, 0x11
        /*000e*/ 	.short	(.L_4 - .L_3)
	.align		4
.L_3:
        /*0010*/ 	.word	index@(attn_fwd)
        /*0014*/ 	.word	0x00000000


	//----- nvinfo : EIATTR_MIN_STACK_SIZE
	.align		4
.L_4:
        /*0018*/ 	.byte	0x04, 0x12
        /*001a*/ 	.short	(.L_6 - .L_5)
	.align		4
.L_5:
        /*001c*/ 	.word	index@(attn_fwd)
        /*0020*/ 	.word	0x00000000
.L_6:


//--------------------- .nv.info.attn_fwd         --------------------------
	.section	.nv.info.attn_fwd,"",@"SHT_CUDA_INFO"
	.sectionflags	@""
	.align	4


	//----- nvinfo : EIATTR_CUDA_API_VERSION
	.align		4
        /*0000*/ 	.byte	0x04, 0x37
        /*0002*/ 	.short	(.L_8 - .L_7)
.L_7:
        /*0004*/ 	.word	0x00000082


	//----- nvinfo : EIATTR_SW2861232_WAR
	.align		4
.L_8:
        /*0008*/ 	.byte	0x01, 0x35
	.zero		2


	//----- nvinfo : EIATTR_PARAM_CBANK
	.align		4
        /*000c*/ 	.byte	0x04, 0x0a
        /*000e*/ 	.short	(.L_10 - .L_9)
	.align		4
.L_9:
        /*0010*/ 	.word	index@(.nv.constant0.attn_fwd)
        /*0014*/ 	.short	0x0160
        /*0016*/ 	.short	0x0088


	//----- nvinfo : EIATTR_CBANK_PARAM_SIZE
	.align		4
.L_10:
        /*0018*/ 	.byte	0x03, 0x19
        /*001a*/ 	.short	0x0088


	//----- nvinfo : EIATTR_KPARAM_INFO
	.align		4
        /*001c*/ 	.byte	0x04, 0x17
        /*001e*/ 	.short	(.L_12 - .L_11)
.L_11:
        /*0020*/ 	.word	0x00000000
        /*0024*/ 	.short	0x0019
        /*0026*/ 	.short	0x0080
        /*0028*/ 	.byte	0x00, 0xf4, 0x21, 0x00


	//----- nvinfo : EIATTR_KPARAM_INFO
	.align		4
.L_12:
        /*002c*/ 	.byte	0x04, 0x17
        /*002e*/ 	.short	(.L_14 - .L_13)
.L_13:
        /*0030*/ 	.word	0x00000000
        /*0034*/ 	.short	0x0018
        /*0036*/ 	.short	0x0078
        /*0038*/ 	.byte	0x00, 0xf4, 0x21, 0x00


	//----- nvinfo : EIATTR_KPARAM_INFO
	.align		4
.L_14:
        /*003c*/ 	.byte	0x04, 0x17
        /*003e*/ 	.short	(.L_16 - .L_15)
.L_15:
        /*0040*/ 	.word	0x00000000
        /*0044*/ 	.short	0x0017
        /*0046*/ 	.short	0x0070
        /*0048*/ 	.byte	0x00, 0xf0, 0x11, 0x00


	//----- nvinfo : EIATTR_KPARAM_INFO
	.align		4
.L_16:
        /*004c*/ 	.byte	0x04, 0x17
        /*004e*/ 	.short	(.L_18 - .L_17)
.L_17:
        /*0050*/ 	.word	0x00000000
        /*0054*/ 	.short	0x0016
        /*0056*/ 	.short	0x006c
        /*0058*/ 	.byte	0x00, 0xf0, 0x11, 0x00


	//----- nvinfo : EIATTR_KPARAM_INFO
	.align		4
.L_18:
        /*005c*/ 	.byte	0x04, 0x17
        /*005e*/ 	.short	(.L_20 - .L_19)
.L_19:
        /*0060*/ 	.word	0x00000000
        /*0064*/ 	.short	0x0015
        /*0066*/ 	.short	0x0068
        /*0068*/ 	.byte	0x00, 0xf0, 0x11, 0x00


	//----- nvinfo : EIATTR_KPARAM_INFO
	.align		4
.L_20:
        /*006c*/ 	.byte	0x04, 0x17
        /*006e*/ 	.short	(.L_22 - .L_21)
.L_21:
        /*0070*/ 	.word	0x00000000
        /*0074*/ 	.short	0x0014
        /*0076*/ 	.short	0x0064
        /*0078*/ 	.byte	0x00, 0xf0, 0x11, 0x00


	//----- nvinfo : EIATTR_KPARAM_INFO
	.align		4
.L_22:
        /*007c*/ 	.byte	0x04, 0x17
        /*007e*/ 	.short	(.L_24 - .L_23)
.L_23:
        /*0080*/ 	.word	0x00000000
        /*0084*/ 	.short	0x0013
        /*0086*/ 	.short	0x0060
        /*0088*/ 	.byte	0x00, 0xf0, 0x11, 0x00


	//----- nvinfo : EIATTR_KPARAM_INFO
	.align		4
.L_24:
        /*008c*/ 	.byte	0x04, 0x17
        /*008e*/ 	.short	(.L_26 - .L_25)
.L_25:
        /*0090*/ 	.word	0x00000000
        /*0094*/ 	.short	0x0012
        /*0096*/ 	.short	0x005c
        /*0098*/ 	.byte	0x00, 0xf0, 0x11, 0x00


	//----- nvinfo : EIATTR_KPARAM_INFO
	.align		4
.L_26:
        /*009c*/ 	.byte	0x04, 0x17
        /*009e*/ 	.short	(.L_28 - .L_27)
.L_27:
        /*00a0*/ 	.word	0x00000000
        /*00a4*/ 	.short	0x0011
        /*00a6*/ 	.short	0x0058
        /*00a8*/ 	.byte	0x00, 0xf0, 0x11, 0x00


	//----- nvinfo : EIATTR_KPARAM_INFO
	.align		4
.L_28:
        /*00ac*/ 	.byte	0x04, 0x17
        /*00ae*/ 	.short	(.L_30 - .L_29)
.L_29:
        /*00b0*/ 	.word	0x00000000
        /*00b4*/ 	.short	0x0010
        /*00b6*/ 	.short	0x0054
        /*00b8*/ 	.byte	0x00, 0xf0, 0x11, 0x00


	//----- nvinfo : EIATTR_KPARAM_INFO
	.align		4
.L_30:
        /*00bc*/ 	.byte	0x04, 0x17
        /*00be*/ 	.short	(.L_32 - .L_31)
.L_31:
        /*00c0*/ 	.word	0x00000000
        /*00c4*/ 	.short	0x000f
        /*00c6*/ 	.short	0x0050
        /*00c8*/ 	.byte	0x00, 0xf0, 0x11, 0x00


	//----- nvinfo : EIATTR_KPARAM_INFO
	.align		4
.L_32:
        /*00cc*/ 	.byte	0x04, 0x17
        /*00ce*/ 	.short	(.L_34 - .L_33)
.L_33:
        /*00d0*/ 	.word	0x00000000
        /*00d4*/ 	.short	0x000e
        /*00d6*/ 	.short	0x004c
        /*00d8*/ 	.byte	0x00, 0xf0, 0x11, 0x00


	//----- nvinfo : EIATTR_KPARAM_INFO
	.align		4
.L_34:
        /*00dc*/ 	.byte	0x04, 0x17
        /*00de*/ 	.short	(.L_36 - .L_35)
.L_35:
        /*00e0*/ 	.word	0x00000000
        /*00e4*/ 	.short	0x000d
        /*00e6*/ 	.short	0x0048
        /*00e8*/ 	.byte	0x00, 0xf0, 0x11, 0x00


	//----- nvinfo : EIATTR_KPARAM_INFO
	.align		4
.L_36:
        /*00ec*/ 	.byte	0x04, 0x17
        /*00ee*/ 	.short	(.L_38 - .L_37)
.L_37:
        /*00f0*/ 	.word	0x00000000
        /*00f4*/ 	.short	0x000c
        /*00f6*/ 	.short	0x0044
        /*00f8*/ 	.byte	0x00, 0xf0, 0x11, 0x00


	//----- nvinfo : EIATTR_KPARAM_INFO
	.align		4
.L_38:
        /*00fc*/ 	.byte	0x04, 0x17
        /*00fe*/ 	.short	(.L_40 - .L_39)
.L_39:
        /*0100*/ 	.word	0x00000000
        /*0104*/ 	.short	0x000b
        /*0106*/ 	.short	0x0040
        /*0108*/ 	.byte	0x00, 0xf0, 0x11, 0x00


	//----- nvinfo : EIATTR_KPARAM_INFO
	.align		4
.L_40:
        /*010c*/ 	.byte	0x04, 0x17
        /*010e*/ 	.short	(.L_42 - .L_41)
.L_41:
        /*0110*/ 	.word	0x00000000
        /*0114*/ 	.short	0x000a
        /*0116*/ 	.short	0x003c
        /*0118*/ 	.byte	0x00, 0xf0, 0x11, 0x00


	//----- nvinfo : EIATTR_KPARAM_INFO
	.align		4
.L_42:
        /*011c*/ 	.byte	0x04, 0x17
        /*011e*/ 	.short	(.L_44 - .L_43)
.L_43:
        /*0120*/ 	.word	0x00000000
        /*0124*/ 	.short	0x0009
        /*0126*/ 	.short	0x0038
        /*0128*/ 	.byte	0x00, 0xf0, 0x11, 0x00


	//----- nvinfo : EIATTR_KPARAM_INFO
	.align		4
.L_44:
        /*012c*/ 	.byte	0x04, 0x17
        /*012e*/ 	.short	(.L_46 - .L_45)
.L_45:
        /*0130*/ 	.word	0x00000000
        /*0134*/ 	.short	0x0008
        /*0136*/ 	.short	0x0034
        /*0138*/ 	.byte	0x00, 0xf0, 0x11, 0x00


	//----- nvinfo : EIATTR_KPARAM_INFO
	.align		4
.L_46:
        /*013c*/ 	.byte	0x04, 0x17
        /*013e*/ 	.short	(.L_48 - .L_47)
.L_47:
        /*0140*/ 	.word	0x00000000
        /*0144*/ 	.short	0x0007
        /*0146*/ 	.short	0x0030
        /*0148*/ 	.byte	0x00, 0xf0, 0x11, 0x00


	//----- nvinfo : EIATTR_KPARAM_INFO
	.align		4
.L_48:
        /*014c*/ 	.byte	0x04, 0x17
        /*014e*/ 	.short	(.L_50 - .L_49)
.L_49:
        /*0150*/ 	.word	0x00000000
        /*0154*/ 	.short	0x0006
        /*0156*/ 	.short	0x002c
        /*0158*/ 	.byte	0x00, 0xf0, 0x11, 0x00


	//----- nvinfo : EIATTR_KPARAM_INFO
	.align		4
.L_50:
        /*015c*/ 	.byte	0x04, 0x17
        /*015e*/ 	.short	(.L_52 - .L_51)
.L_51:
        /*0160*/ 	.word	0x00000000
        /*0164*/ 	.short	0x0005
        /*0166*/ 	.short	0x0028
        /*0168*/ 	.byte	0x00, 0xf0, 0x11, 0x00


	//----- nvinfo : EIATTR_KPARAM_INFO
	.align		4
.L_52:
        /*016c*/ 	.byte	0x04, 0x17
        /*016e*/ 	.short	(.L_54 - .L_53)
.L_53:
        /*0170*/ 	.word	0x00000000
        /*0174*/ 	.short	0x0004
        /*0176*/ 	.short	0x0020
        /*0178*/ 	.byte	0x00, 0xf4, 0x21, 0x00


	//----- nvinfo : EIATTR_KPARAM_INFO
	.align		4
.L_54:
        /*017c*/ 	.byte	0x04, 0x17
        /*017e*/ 	.short	(.L_56 - .L_55)
.L_55:
        /*0180*/ 	.word	0x00000000
        /*0184*/ 	.short	0x0003
        /*0186*/ 	.short	0x0018
        /*0188*/ 	.byte	0x00, 0xf4, 0x21, 0x00


	//----- nvinfo : EIATTR_KPARAM_INFO
	.align		4
.L_56:
        /*018c*/ 	.byte	0x04, 0x17
        /*018e*/ 	.short	(.L_58 - .L_57)
.L_57:
        /*0190*/ 	.word	0x00000000
        /*0194*/ 	.short	0x0002
        /*0196*/ 	.short	0x0010
        /*0198*/ 	.byte	0x00, 0xf4, 0x21, 0x00


	//----- nvinfo : EIATTR_KPARAM_INFO
	.align		4
.L_58:
        /*019c*/ 	.byte	0x04, 0x17
        /*019e*/ 	.short	(.L_60 - .L_59)
.L_59:
        /*01a0*/ 	.word	0x00000000
        /*01a4*/ 	.short	0x0001
        /*01a6*/ 	.short	0x0008
        /*01a8*/ 	.byte	0x00, 0xf4, 0x21, 0x00


	//----- nvinfo : EIATTR_KPARAM_INFO
	.align		4
.L_60:
        /*01ac*/ 	.byte	0x04, 0x17
        /*01ae*/ 	.short	(.L_62 - .L_61)
.L_61:
        /*01b0*/ 	.word	0x00000000
        /*01b4*/ 	.short	0x0000
        /*01b6*/ 	.short	0x0000
        /*01b8*/ 	.byte	0x00, 0xf4, 0x21, 0x00


	//----- nvinfo : EIATTR_MAXREG_COUNT
	.align		4
.L_62:
        /*01bc*/ 	.byte	0x03, 0x1b
        /*01be*/ 	.short	0x00ff


	//----- nvinfo : EIATTR_NUM_BARRIERS
	.align		4
        /*01c0*/ 	.byte	0x02, 0x4c
        /*01c2*/ 	.byte	0x01
	.zero		1


	//----- nvinfo : EIATTR_MERCURY_ISA_VERSION
	.align		4
        /*01c4*/ 	.byte	0x03, 0x5f
        /*01c6*/ 	.short	0x0000


	//----- nvinfo : EIATTR_COOP_GROUP_MASK_REGIDS
	.align		4
        /*01c8*/ 	.byte	0x04, 0x29
        /*01ca*/ 	.short	(.L_64 - .L_63)


	//   ....[0]....
.L_63:
        /*01cc*/ 	.word	0xffffffff


	//   ....[1]....
        /*01d0*/ 	.word	0xffffffff


	//   ....[2]....
        /*01d4*/ 	.word	0xffffffff


	//   ....[3]....
        /*01d8*/ 	.word	0xffffffff


	//   ....[4]....
        /*01dc*/ 	.word	0xffffffff


	//   ....[5]....
        /*01e0*/ 	.word	0xffffffff


	//   ....[6]....
        /*01e4*/ 	.word	0xffffffff


	//   ....[7]....
        /*01e8*/ 	.word	0xffffffff


	//----- nvinfo : EIATTR_COOP_GROUP_INSTR_OFFSETS
	.align		4
.L_64:
        /*01ec*/ 	.byte	0x04, 0x28
        /*01ee*/ 	.short	(.L_66 - .L_65)


	//   ....[0]....
.L_65:
        /*01f0*/ 	.word	0x000025d0


	//   ....[1]....
        /*01f4*/ 	.word	0x00002920


	//   ....[2]....
        /*01f8*/ 	.word	0x00002e20


	//   ....[3]....
        /*01fc*/ 	.word	0x00002e90


	//   ....[4]....
        /*0200*/ 	.word	0x000044a0


	//   ....[5]....
        /*0204*/ 	.word	0x000044b0


	//   ....[6]....
        /*0208*/ 	.word	0x00004540


	//   ....[7]....
        /*020c*/ 	.word	0x00004560


	//----- nvinfo : EIATTR_EXIT_INSTR_OFFSETS
	.align		4
.L_66:
        /*0210*/ 	.byte	0x04, 0x1c
        /*0212*/ 	.short	(.L_68 - .L_67)


	//   ....[0]....
.L_67:
        /*0214*/ 	.word	0x000053a0


	//   ....[1]....
        /*0218*/ 	.word	0x00005440


	//----- nvinfo : EIATTR_REQNTID
	.align		4
.L_68:
        /*021c*/ 	.byte	0x04, 0x10
        /*021e*/ 	.short	(.L_70 - .L_69)
.L_69:
        /*0220*/ 	.word	0x00000100
        /*0224*/ 	.word	0x00000001
        /*0228*/ 	.word	0x00000001
.L_70:


//--------------------- .nv.callgraph             --------------------------
	.section	.nv.callgraph,"",@"SHT_CUDA_CALLGRAPH"
	.align	4
	.sectionentsize	8
	.align		4
        /*0000*/ 	.word	0x00000000
	.align		4
        /*0004*/ 	.word	0xffffffff
	.align		4
        /*0008*/ 	.word	0x00000000
	.align		4
        /*000c*/ 	.word	0xfffffffe
	.align		4
        /*0010*/ 	.word	0x00000000
	.align		4
        /*0014*/ 	.word	0xfffffffd
	.align		4
        /*0018*/ 	.word	0x00000000
	.align		4
        /*001c*/ 	.word	0xfffffffc


//--------------------- .nv.rel.action            --------------------------
	.section	.nv.rel.action,"",@"SHT_CUDA_RELOCINFO"
	.align	8
	.sectionentsize	8
        /*0000*/ 	.byte	0x73, 0x00, 0x00, 0x00, 0x00, 0x00, 0x00, 0x00, 0x00, 0x00, 0x00, 0x11, 0x25, 0x00, 0x05, 0x36


//--------------------- .nv.constant4             --------------------------
	.section	.nv.constant4,"a",@progbits
	.align	8
	.align		8
.nv.constant4:
        /*0000*/ 	.dword	_$_str


//--------------------- .nv.constant0.attn_fwd    --------------------------
	.section	.nv.constant0.attn_fwd,"a",@progbits
	.sectionflags	@""
	.align	4
.nv.constant0.attn_fwd:
	.zero		488


//--------------------- .text.attn_fwd            --------------------------
	.section	.text.attn_fwd,"ax",@progbits
	.sectioninfo	@"SHI_REGISTERS=238"
	.align	128
        .global         attn_fwd
        .type           attn_fwd,@function
        .size           attn_fwd,(.L_x_3 - attn_fwd)
        .other          attn_fwd,@"STO_CUDA_ENTRY STV_DEFAULT"
attn_fwd:
.text.attn_fwd:
[----:B------:R-:W-:Y:S02]  /*0000*/  IMAD.MOV.U32 R1, RZ, RZ, c[0x0][0x28] ;  /* 0x00000a00ff017624 */ /* 0x000fe400078e00ff */
[----:B------:R-:W0:Y:S01]  /*0010*/  S2R R21, SR_CTAID.X ;  /* 0x0000000000157919 */ /* 0x000e220000002500 */
[----:B------:R-:W-:Y:S01]  /*0020*/  IMAD.MOV.U32 R16, RZ, RZ, c[0x0][0x198] ;  /* 0x00006600ff107624 */ /* 0x000fe200078e00ff */
[----:B------:R-:W-:Y:S02]  /*0030*/  ULDC.64 UR6, c[0x0][0x118] ;  /* 0x0000460000067ab9 */ /* 0x000fe40000000a00 */
[----:B------:R-:W1:Y:S04]  /*0040*/  S2R R0, SR_TID.X ;  /* 0x0000000000007919 */ /* 0x000e680000002100 */
[----:B------:R-:W2:Y:S01]  /*0050*/  S2R R2, SR_CTAID.Y ;  /* 0x0000000000027919 */ /* 0x000ea20000002600 */
[----:B0-----:R-:W-:Y:S01]  /*0060*/  IMAD.SHL.U32 R21, R21, 0x40, RZ ;  /* 0x0000004015157824 */ /* 0x001fe200078e00ff */
[----:B-1----:R-:W-:-:S04]  /*0070*/  SHF.R.U32.HI R4, RZ, 0x6, R0 ;  /* 0x00000006ff047819 */ /* 0x002fc80000011600 */
[----:B------:R-:W-:Y:S02]  /*0080*/  LOP3.LUT R3, R21, 0x3f, R0, 0xf8, !PT ;  /* 0x0000003f15037812 */ /* 0x000fe400078ef800 */
[----:B------:R-:W-:Y:S01]  /*0090*/  SGXT.U32 R4, R4, 0x2 ;  /* 0x000000020404781a */ /* 0x000fe20000000000 */
[----:B--2---:R-:W-:Y:S02]  /*00a0*/  IMAD R5, R2, c[0x0][0x190], RZ ;  /* 0x0000640002057a24 */ /* 0x004fe400078e02ff */
[----:B------:R-:W-:Y:S02]  /*00b0*/  IMAD R7, R3, c[0x0][0x194], RZ ;  /* 0x0000650003077a24 */ /* 0x000fe400078e02ff */
[----:B------:R-:W-:Y:S02]  /*00c0*/  IMAD.SHL.U32 R6, R5, 0x2, RZ ;  /* 0x0000000205067824 */ /* 0x000fe400078e00ff */
[----:B------:R-:W-:Y:S02]  /*00d0*/  IMAD.SHL.U32 R9, R7, 0x2, RZ ;  /* 0x0000000207097824 */ /* 0x000fe400078e00ff */
[----:B------:R-:W-:-:S02]  /*00e0*/  IMAD R11, R4, c[0x0][0x198], RZ ;  /* 0x00006600040b7a24 */ /* 0x000fc400078e02ff */
[----:B------:R-:W-:Y:S01]  /*00f0*/  IMAD.HI R5, R5, 0x2, RZ ;  /* 0x0000000205057827 */ /* 0x000fe200078e02ff */
[----:B------:R-:W-:-:S03]  /*0100*/  IADD3 R24, P0, P1, R9, c[0x0][0x160], R6 ;  /* 0x0000580009187a10 */ /* 0x000fc6000791e006 */
[----:B------:R-:W-:-:S04]  /*0110*/  IMAD.HI R8, R7, 0x2, RZ ;  /* 0x0000000207087827 */ /* 0x000fc800078e02ff */
[----:B------:R-:W-:Y:S01]  /*0120*/  IMAD R12, R16, 0x4, R11 ;  /* 0x00000004100c7824 */ /* 0x000fe200078e020b */
[----:B------:R-:W-:Y:S02]  /*0130*/  IADD3.X R26, R8, c[0x0][0x164], R5, P0, P1 ;  /* 0x00005900081a7a10 */ /* 0x000fe400007e2405 */
[----:B------:R-:W-:Y:S01]  /*0140*/  LEA R6, P0, R11, R24, 0x1 ;  /* 0x000000180b067211 */ /* 0x000fe200078008ff */
[----:B------:R-:W-:-:S03]  /*0150*/  IMAD R9, R16, 0x4, R12 ;  /* 0x0000000410097824 */ /* 0x000fc600078e020c */
[----:B------:R-:W-:Y:S01]  /*0160*/  LEA.HI.X.SX32 R7, R11, R26, 0x1, P0 ;  /* 0x0000001a0b077211 */ /* 0x000fe200000f0eff */
[----:B------:R-:W-:Y:S01]  /*0170*/  IMAD R5, R16, 0x4, R9 ;  /* 0x0000000410057824 */ /* 0x000fe200078e0209 */
[CC--:B------:R-:W-:Y:S02]  /*0180*/  LEA R10, P1, R9.reuse, R24.reuse, 0x1 ;  /* 0x00000018090a7211 */ /* 0x0c0fe400078208ff */
[----:B------:R-:W-:Y:S01]  /*0190*/  LEA R8, P0, R12, R24, 0x1 ;  /* 0x000000180c087211 */ /* 0x000fe200078008ff */
[----:B------:R-:W-:Y:S01]  /*01a0*/  IMAD R15, R16, 0x4, R5 ;  /* 0x00000004100f7824 */ /* 0x000fe200078e0205 */
[-C--:B------:R-:W-:Y:S01]  /*01b0*/  LEA.HI.X.SX32 R11, R9, R26.reuse, 0x1, P1 ;  /* 0x0000001a090b7211 */ /* 0x080fe200008f0eff */
[----:B------:R0:W2:Y:S01]  /*01c0*/  LDG.E.U16 R20, [R6.64] ;  /* 0x0000000606147981 */ /* 0x0000a2000c1e1500 */
[----:B------:R-:W-:Y:S01]  /*01d0*/  LEA.HI.X.SX32 R9, R12, R26, 0x1, P0 ;  /* 0x0000001a0c097211 */ /* 0x000fe200000f0eff */
[C---:B------:R-:W-:Y:S01]  /*01e0*/  IMAD R17, R16.reuse, 0x4, R15 ;  /* 0x0000000410117824 */ /* 0x040fe200078e020f */
[C---:B------:R-:W-:Y:S01]  /*01f0*/  LEA R12, P0, R5.reuse, R24, 0x1 ;  /* 0x00000018050c7211 */ /* 0x040fe200078008ff */
[----:B------:R1:W3:Y:S03]  /*0200*/  LDG.E.U16 R22, [R10.64] ;  /* 0x000000060a167981 */ /* 0x0002e6000c1e1500 */
[----:B------:R-:W-:Y:S01]  /*0210*/  LEA.HI.X.SX32 R13, R5, R26, 0x1, P0 ;  /* 0x0000001a050d7211 */ /* 0x000fe200000f0eff */
[C---:B------:R-:W-:Y:S01]  /*0220*/  IMAD R5, R16.reuse, 0x4, R17 ;  /* 0x0000000410057824 */ /* 0x040fe200078e0211 */
[-C--:B------:R-:W-:Y:S01]  /*0230*/  LEA R14, P0, R15, R24.reuse, 0x1 ;  /* 0x000000180f0e7211 */ /* 0x080fe200078008ff */
[----:B------:R4:W5:Y:S02]  /*0240*/  LDG.E.U16 R8, [R8.64] ;  /* 0x0000000608087981 */ /* 0x000964000c1e1500 */
[----:B0-----:R-:W-:Y:S01]  /*0250*/  IMAD R6, R16, 0x4, R5 ;  /* 0x0000000410067824 */ /* 0x001fe200078e0205 */
[----:B------:R-:W-:Y:S01]  /*0260*/  LEA R18, P1, R5, R24, 0x1 ;  /* 0x0000001805127211 */ /* 0x000fe200078208ff */
[----:B------:R0:W5:Y:S01]  /*0270*/  LDG.E.U16 R12, [R12.64] ;  /* 0x000000060c0c7981 */ /* 0x000162000c1e1500 */
[----:B------:R-:W-:-:S02]  /*0280*/  LEA.HI.X.SX32 R15, R15, R26, 0x1, P0 ;  /* 0x0000001a0f0f7211 */ /* 0x000fc400000f0eff */
[----:B------:R-:W-:Y:S02]  /*0290*/  LEA.HI.X.SX32 R19, R5, R26, 0x1, P1 ;  /* 0x0000001a05137211 */ /* 0x000fe400008f0eff */
[CC--:B------:R-:W-:Y:S01]  /*02a0*/  LEA R16, P0, R17.reuse, R24.reuse, 0x1 ;  /* 0x0000001811107211 */ /* 0x0c0fe200078008ff */
[----:B------:R0:W5:Y:S01]  /*02b0*/  LDG.E.U16 R14, [R14.64] ;  /* 0x000000060e0e7981 */ /* 0x000162000c1e1500 */
[C---:B-1----:R-:W-:Y:S02]  /*02c0*/  LEA R10, P1, R6.reuse, R24, 0x1 ;  /* 0x00000018060a7211 */ /* 0x042fe400078208ff */
[-C--:B------:R-:W-:Y:S01]  /*02d0*/  LEA.HI.X.SX32 R17, R17, R26.reuse, 0x1, P0 ;  /* 0x0000001a11117211 */ /* 0x080fe200000f0eff */
[----:B------:R-:W5:Y:S01]  /*02e0*/  LDG.E.U16 R18, [R18.64] ;  /* 0x0000000612127981 */ /* 0x000f62000c1e1500 */
[----:B------:R-:W-:-:S03]  /*02f0*/  LEA.HI.X.SX32 R11, R6, R26, 0x1, P1 ;  /* 0x0000001a060b7211 */ /* 0x000fc600008f0eff */
[----:B------:R-:W5:Y:S04]  /*0300*/  LDG.E.U16 R16, [R16.64] ;  /* 0x0000000610107981 */ /* 0x000f68000c1e1500 */
[----:B------:R1:W5:Y:S01]  /*0310*/  LDG.E.U16 R10, [R10.64] ;  /* 0x000000060a0a7981 */ /* 0x000362000c1e1500 */
[C---:B------:R-:W-:Y:S01]  /*0320*/  LOP3.LUT R5, R0.reuse, 0xc0, RZ, 0xc0, !PT ;  /* 0x000000c000057812 */ /* 0x040fe200078ec0ff */
[----:B------:R-:W-:-:S03]  /*0330*/  IMAD.SHL.U32 R6, R0, 0x2, RZ ;  /* 0x0000000200067824 */ /* 0x000fc600078e00ff */
[----:B------:R-:W-:-:S04]  /*0340*/  SHF.R.U32.HI R7, RZ, 0x2, R5 ;  /* 0x00000002ff077819 */ /* 0x000fc80000011605 */
[----:B------:R-:W-:-:S04]  /*0350*/  LOP3.LUT R7, R7, 0x1fe, R6, 0x78, !PT ;  /* 0x000001fe07077812 */ /* 0x000fc800078e7806 */
[----:B----4-:R-:W-:Y:S01]  /*0360*/  LOP3.LUT R9, R7, 0x40, RZ, 0x3c, !PT ;  /* 0x0000004007097812 */ /* 0x010fe200078e3cff */
[----:B------:R-:W-:Y:S01]  /*0370*/  IMAD.MOV.U32 R53, RZ, RZ, -0x800000 ;  /* 0xff800000ff357424 */ /* 0x000fe200078e00ff */
[----:B------:R-:W-:Y:S01]  /*0380*/  CS2R R72, SRZ ;  /* 0x0000000000487805 */ /* 0x000fe2000001ff00 */
[----:B-1----:R-:W-:Y:S01]  /*0390*/  IMAD.MOV.U32 R11, RZ, RZ, 0x3f800000 ;  /* 0x3f800000ff0b7424 */ /* 0x002fe200078e00ff */
[----:B------:R-:W-:Y:S01]  /*03a0*/  CS2R R74, SRZ ;  /* 0x00000000004a7805 */ /* 0x000fe2000001ff00 */
[----:B------:R-:W-:Y:S01]  /*03b0*/  IMAD.MOV.U32 R26, RZ, RZ, 0x3f800000 ;  /* 0x3f800000ff1a7424 */ /* 0x000fe200078e00ff */
[----:B------:R-:W-:Y:S01]  /*03c0*/  CS2R R124, SRZ ;  /* 0x00000000007c7805 */ /* 0x000fe2000001ff00 */
[----:B------:R-:W-:Y:S01]  /*03d0*/  IMAD.MOV.U32 R58, RZ, RZ, -0x800000 ;  /* 0xff800000ff3a7424 */ /* 0x000fe200078e00ff */
[----:B------:R-:W-:Y:S01]  /*03e0*/  CS2R R126, SRZ ;  /* 0x00000000007e7805 */ /* 0x000fe2000001ff00 */
[----:B------:R-:W-:Y:S01]  /*03f0*/  CS2R R128, SRZ ;  /* 0x0000000000807805 */ /* 0x000fe2000001ff00 */
[----:B------:R-:W-:Y:S01]  /*0400*/  CS2R R130, SRZ ;  /* 0x0000000000827805 */ /* 0x000fe2000001ff00 */
[----:B------:R-:W-:Y:S01]  /*0410*/  CS2R R112, SRZ ;  /* 0x0000000000707805 */ /* 0x000fe2000001ff00 */
[----:B------:R-:W-:Y:S01]  /*0420*/  CS2R R114, SRZ ;  /* 0x0000000000727805 */ /* 0x000fe2000001ff00 */
[----:B0-----:R-:W-:-:S02]  /*0430*/  LOP3.LUT R13, R0, 0x80, RZ, 0xc0, !PT ;  /* 0x00000080000d7812 */ /* 0x001fc400078ec0ff */
[----:B------:R-:W-:Y:S01]  /*0440*/  SHF.L.U32 R15, R0, 0x3, RZ ;  /* 0x00000003000f7819 */ /* 0x000fe200000006ff */
[----:B--2---:R-:W-:Y:S04]  /*0450*/  STS.U16 [R7+0x2000], R20 ;  /* 0x0020001407007388 */ /* 0x004fe80000000400 */
[----:B---3--:R-:W-:Y:S04]  /*0460*/  STS.U16 [R7+0x2400], R22 ;  /* 0x0024001607007388 */ /* 0x008fe80000000400 */
[----:B-----5:R-:W-:Y:S04]  /*0470*/  STS.U16 [R7+0x2800], R14 ;  /* 0x0028000e07007388 */ /* 0x020fe80000000400 */
[----:B------:R-:W-:Y:S04]  /*0480*/  STS.U16 [R7+0x2c00], R18 ;  /* 0x002c001207007388 */ /* 0x000fe80000000400 */
[----:B------:R-:W-:Y:S04]  /*0490*/  STS.U16 [R9+0x2200], R8 ;  /* 0x0022000809007388 */ /* 0x000fe80000000400 */
[----:B------:R-:W-:Y:S04]  /*04a0*/  STS.U16 [R9+0x2a00], R16 ;  /* 0x002a001009007388 */ /* 0x000fe80000000400 */
[----:B------:R0:W-:Y:S02]  /*04b0*/  STS.U16 [R9+0x2e00], R10 ;  /* 0x002e000a09007388 */ /* 0x0001e40000000400 */
[----:B0-----:R-:W-:-:S04]  /*04c0*/  IADD3 R10, R21, 0x40, RZ ;  /* 0x00000040150a7810 */ /* 0x001fc80007ffe0ff */
[----:B------:R-:W-:Y:S01]  /*04d0*/  ISETP.GE.AND P0, PT, R10, 0x1, PT ;  /* 0x000000010a00780c */ /* 0x000fe20003f06270 */
[----:B------:R0:W-:Y:S01]  /*04e0*/  STS.U16 [R9+0x2600], R12 ;  /* 0x0026000c09007388 */ /* 0x0001e20000000400 */
[C---:B------:R-:W-:Y:S01]  /*04f0*/  IMAD.SHL.U32 R14, R0.reuse, 0x40, RZ ;  /* 0x00000040000e7824 */ /* 0x040fe200078e00ff */
[----:B0-----:R-:W-:-:S10]  /*0500*/  LOP3.LUT R12, R0, 0x3, RZ, 0xc0, !PT ;  /* 0x00000003000c7812 */ /* 0x001fd400078ec0ff */
[----:B------:R-:W-:Y:S05]  /*0510*/  @!P0 BRA `(.L_x_0) ;  /* 0x000041b000008947 */ /* 0x000fea0003800000 */
[----:B------:R-:W-:Y:S01]  /*0520*/  LOP3.LUT R11, R0, 0x1f, RZ, 0xc0, !PT ;  /* 0x0000001f000b7812 */ /* 0x000fe200078ec0ff */
[----:B------:R-:W-:Y:S01]  /*0530*/  IMAD R8, R2, c[0x0][0x1a0], RZ ;  /* 0x0000680002087a24 */ /* 0x000fe200078e02ff */
[C---:B------:R-:W-:Y:S01]  /*0540*/  LOP3.LUT R9, R0.reuse, 0x60, RZ, 0xc0, !PT ;  /* 0x0000006000097812 */ /* 0x040fe200078ec0ff */
[----:B------:R-:W-:Y:S01]  /*0550*/  IMAD.MOV.U32 R30, RZ, RZ, c[0x0][0x1a4] ;  /* 0x00006900ff1e7624 */ /* 0x000fe200078e00ff */
[--C-:B------:R-:W-:Y:S01]  /*0560*/  SHF.R.U32.HI R18, RZ, 0x2, R0.reuse ;  /* 0x00000002ff127819 */ /* 0x100fe20000011600 */
[----:B------:R-:W-:Y:S01]  /*0570*/  IMAD R17, R11, c[0x0][0x1a8], RZ ;  /* 0x00006a000b117a24 */ /* 0x000fe200078e02ff */
[----:B------:R-:W-:Y:S01]  /*0580*/  LOP3.LUT R52, R0, 0x7, RZ, 0xc0, !PT ;  /* 0x0000000700347812 */ /* 0x000fe200078ec0ff */
[----:B------:R-:W-:Y:S01]  /*0590*/  IMAD.SHL.U32 R11, R8, 0x2, RZ ;  /* 0x00000002080b7824 */ /* 0x000fe200078e00ff */
[----:B------:R-:W-:Y:S01]  /*05a0*/  LOP3.LUT R19, R6, 0x10, RZ, 0xc0, !PT ;  /* 0x0000001006137812 */ /* 0x000fe200078ec0ff */
[----:B------:R-:W-:Y:S01]  /*05b0*/  IMAD.HI R8, R8, 0x2, RZ ;  /* 0x0000000208087827 */ /* 0x000fe200078e02ff */
[----:B------:R-:W-:Y:S01]  /*05c0*/  SHF.R.U32.HI R16, RZ, 0x1, R9 ;  /* 0x00000001ff107819 */ /* 0x000fe20000011609 */
[----:B------:R-:W-:Y:S01]  /*05d0*/  CS2R R72, SRZ ;  /* 0x0000000000487805 */ /* 0x000fe2000001ff00 */
[----:B------:R-:W-:Y:S01]  /*05e0*/  SGXT.U32 R9, R18, 0x3 ;  /* 0x000000031209781a */ /* 0x000fe20000000000 */
[----:B------:R-:W-:Y:S01]  /*05f0*/  IMAD R20, R52, 0x90, RZ ;  /* 0x0000009034147824 */ /* 0x000fe200078e02ff */
[----:B------:R-:W-:Y:S01]  /*0600*/  LOP3.LUT R19, R19, 0x60, R0, 0xf8, !PT ;  /* 0x0000006013137812 */ /* 0x000fe200078ef800 */
[----:B------:R-:W-:Y:S01]  /*0610*/  IMAD.SHL.U32 R18, R17, 0x2, RZ ;  /* 0x0000000211127824 */ /* 0x000fe200078e00ff */
[----:B------:R-:W-:Y:S01]  /*0620*/  LOP3.LUT R16, R21, R16, R9, 0xfe, !PT ;  /* 0x0000001015107212 */ /* 0x000fe200078efe09 */
[----:B------:R-:W-:Y:S01]  /*0630*/  IMAD R9, R2, c[0x0][0x1b0], RZ ;  /* 0x00006c0002097a24 */ /* 0x000fe200078e02ff */
[----:B------:R-:W-:Y:S01]  /*0640*/  LOP3.LUT R24, R20, R19, RZ, 0x3c, !PT ;  /* 0x0000001314187212 */ /* 0x000fe200078e3cff */
[----:B------:R-:W-:Y:S01]  /*0650*/  IMAD.MOV.U32 R44, RZ, RZ, c[0x0][0x1b8] ;  /* 0x00006e00ff2c7624 */ /* 0x000fe200078e00ff */
[----:B------:R-:W-:Y:S01]  /*0660*/  LOP3.LUT R20, R0, 0x7f, RZ, 0xc0, !PT ;  /* 0x0000007f00147812 */ /* 0x000fe200078ec0ff */
[----:B------:R-:W-:Y:S01]  /*0670*/  IMAD.HI R19, R9, 0x2, RZ ;  /* 0x0000000209137827 */ /* 0x000fe200078e02ff */
[----:B------:R-:W-:Y:S01]  /*0680*/  IADD3 R156, P1, P2, R18, c[0x0][0x168], R11 ;  /* 0x00005a00129c7a10 */ /* 0x000fe20007a3e00b */
[----:B------:R-:W-:Y:S01]  /*0690*/  CS2R R74, SRZ ;  /* 0x00000000004a7805 */ /* 0x000fe2000001ff00 */
[----:B------:R-:W-:Y:S01]  /*06a0*/  ISETP.NE.U32.AND P0, PT, R13, RZ, PT ;  /* 0x000000ff0d00720c */ /* 0x000fe20003f05070 */
[----:B------:R-:W-:Y:S01]  /*06b0*/  IMAD.SHL.U32 R11, R9, 0x2, RZ ;  /* 0x00000002090b7824 */ /* 0x000fe200078e00ff */
[----:B------:R-:W-:Y:S01]  /*06c0*/  LOP3.LUT R21, R14, 0x400, RZ, 0xc0, !PT ;  /* 0x000004000e157812 */ /* 0x000fe200078ec0ff */
[----:B------:R-:W-:Y:S01]  /*06d0*/  IMAD.HI R9, R17, 0x2, RZ ;  /* 0x0000000211097827 */ /* 0x000fe200078e02ff */
[----:B------:R-:W-:Y:S01]  /*06e0*/  SEL R26, RZ, 0x110, !P0 ;  /* 0x00000110ff1a7807 */ /* 0x000fe20004000000 */
[----:B------:R-:W-:Y:S01]  /*06f0*/  CS2R R124, SRZ ;  /* 0x00000000007c7805 */ /* 0x000fe2000001ff00 */
[----:B------:R-:W-:Y:S01]  /*0700*/  CS2R R126, SRZ ;  /* 0x00000000007e7805 */ /* 0x000fe2000001ff00 */
[C---:B------:R-:W-:Y:S01]  /*0710*/  IMAD R18, R20.reuse, c[0x0][0x1b4], RZ ;  /* 0x00006d0014127a24 */ /* 0x040fe200078e02ff */
[----:B------:R-:W-:Y:S01]  /*0720*/  IADD3.X R28, R9, c[0x0][0x16c], R8, P1, P2 ;  /* 0x00005b00091c7a10 */ /* 0x000fe20000fe4408 */
[----:B------:R-:W-:Y:S01]  /*0730*/  IMAD.SHL.U32 R23, R20, 0x2, RZ ;  /* 0x0000000214177824 */ /* 0x000fe200078e00ff */
[--C-:B------:R-:W-:Y:S01]  /*0740*/  SHF.R.U32.HI R9, RZ, 0x5, R0.reuse ;  /* 0x00000005ff097819 */ /* 0x100fe20000011600 */
[C---:B------:R-:W-:Y:S01]  /*0750*/  IMAD.SHL.U32 R20, R18.reuse, 0x2, RZ ;  /* 0x0000000212147824 */ /* 0x040fe200078e00ff */
[----:B------:R-:W-:Y:S01]  /*0760*/  SHF.R.U32.HI R8, RZ, 0x7, R0 ;  /* 0x00000007ff087819 */ /* 0x000fe20000011600 */
[----:B------:R-:W-:Y:S01]  /*0770*/  IMAD.HI R22, R18, 0x2, RZ ;  /* 0x0000000212167827 */ /* 0x000fe200078e02ff */
[----:B------:R-:W-:Y:S01]  /*0780*/  SGXT.U32 R9, R9, 0x3 ;  /* 0x000000030909781a */ /* 0x000fe20000000000 */
[----:B------:R-:W-:Y:S01]  /*0790*/  CS2R R128, SRZ ;  /* 0x0000000000807805 */ /* 0x000fe2000001ff00 */
[----:B------:R-:W-:Y:S01]  /*07a0*/  SGXT.U32 R8, R8, 0x1 ;  /* 0x000000010808781a */ /* 0x000fe20000000000 */
[----:B------:R-:W-:Y:S01]  /*07b0*/  IMAD.IADD R18, R21, 0x1, R24 ;  /* 0x0000000115127824 */ /* 0x000fe200078e0218 */
[----:B------:R-:W-:Y:S01]  /*07c0*/  IADD3 R50, P0, P3, R20, c[0x0][0x170], R11 ;  /* 0x00005c0014327a10 */ /* 0x000fe20007b1e00b */
[----:B------:R-:W-:Y:S01]  /*07d0*/  IMAD R9, R9, c[0x0][0x1a4], RZ ;  /* 0x0000690009097a24 */ /* 0x000fe200078e02ff */
[----:B------:R-:W-:Y:S01]  /*07e0*/  LEA.HI R11, R0, 0x18, RZ, 0x1b ;  /* 0x00000018000b7811 */ /* 0x000fe200078fd8ff */
[----:B------:R-:W-:Y:S01]  /*07f0*/  IMAD R24, R8, c[0x0][0x1b8], RZ ;  /* 0x00006e0008187a24 */ /* 0x000fe200078e02ff */
[----:B------:R-:W-:Y:S01]  /*0800*/  LEA.HI R8, R0, 0x78, RZ, 0x1b ;  /* 0x0000007800087811 */ /* 0x000fe200078fd8ff */
[----:B------:R-:W-:Y:S01]  /*0810*/  IMAD.MOV.U32 R144, RZ, RZ, -0x800000 ;  /* 0xff800000ff907424 */ /* 0x000fe200078e00ff */
[----:B------:R-:W-:Y:S01]  /*0820*/  IADD3.X R54, R22, c[0x0][0x174], R19, P0, P3 ;  /* 0x00005d0016367a10 */ /* 0x000fe200007e6413 */
[----:B------:R-:W-:Y:S01]  /*0830*/  IMAD R21, R11, c[0x0][0x1a4], RZ ;  /* 0x000069000b157a24 */ /* 0x000fe200078e02ff */
[----:B------:R-:W-:Y:S01]  /*0840*/  LOP3.LUT R17, R26, R23, RZ, 0x3c, !PT ;  /* 0x000000171a117212 */ /* 0x000fe200078e3cff */
[----:B------:R-:W-:Y:S01]  /*0850*/  IMAD R11, R30, 0x8, R9 ;  /* 0x000000081e0b7824 */ /* 0x000fe200078e0209 */
[----:B------:R-:W-:Y:S01]  /*0860*/  LEA.HI R19, R0, 0x38, RZ, 0x1b ;  /* 0x0000003800137811 */ /* 0x000fe200078fd8ff */
[----:B------:R-:W-:Y:S01]  /*0870*/  IMAD R23, R8, c[0x0][0x1a4], RZ ;  /* 0x0000690008177a24 */ /* 0x000fe200078e02ff */
[----:B------:R-:W-:Y:S01]  /*0880*/  LEA.HI R20, R0, 0x58, RZ, 0x1b ;  /* 0x0000005800147811 */ /* 0x000fe200078fd8ff */
[C---:B------:R-:W-:Y:S01]  /*0890*/  IMAD R8, R30.reuse, 0x8, R11 ;  /* 0x000000081e087824 */ /* 0x040fe200078e020b */
[-C--:B------:R-:W-:Y:S01]  /*08a0*/  LEA R184, P0, R9, R156.reuse, 0x1 ;  /* 0x0000009c09b87211 */ /* 0x080fe200078008ff */
[----:B------:R-:W-:Y:S01]  /*08b0*/  IMAD R22, R19, c[0x0][0x1a4], RZ ;  /* 0x0000690013167a24 */ /* 0x000fe200078e02ff */
[----:B------:R-:W-:Y:S01]  /*08c0*/  LEA R182, P1, R11, R156, 0x1 ;  /* 0x0000009c0bb67211 */ /* 0x000fe200078208ff */
[----:B------:R-:W-:Y:S01]  /*08d0*/  IMAD R19, R30, 0x10, R8 ;  /* 0x000000101e137824 */ /* 0x000fe200078e0208 */
[-C--:B------:R-:W-:Y:S01]  /*08e0*/  LEA.HI.X.SX32 R185, R9, R28.reuse, 0x1, P0 ;  /* 0x0000001c09b97211 */ /* 0x080fe200000f0eff */
[----:B------:R-:W-:Y:S01]  /*08f0*/  IMAD R20, R20, c[0x0][0x1a4], RZ ;  /* 0x0000690014147a24 */ /* 0x000fe200078e02ff */
[----:B------:R-:W-:Y:S01]  /*0900*/  LEA.HI.X.SX32 R183, R11, R28, 0x1, P1 ;  /* 0x0000001c0bb77211 */ /* 0x000fe200008f0eff */
[----:B------:R-:W-:Y:S01]  /*0910*/  IMAD R9, R30, 0x8, R19 ;  /* 0x000000081e097824 */ /* 0x000fe200078e0213 */
[-C--:B------:R-:W-:Y:S01]  /*0920*/  LEA R180, P0, R8, R156.reuse, 0x1 ;  /* 0x0000009c08b47211 */ /* 0x080fe200078008ff */
[----:B------:R-:W-:Y:S01]  /*0930*/  IMAD R25, R44, 0x2, R24 ;  /* 0x000000022c197824 */ /* 0x000fe200078e0218 */
[-C--:B------:R-:W-:Y:S01]  /*0940*/  LEA R162, P4, R20, R156.reuse, 0x1 ;  /* 0x0000009c14a27211 */ /* 0x080fe200078808ff */
[----:B------:R-:W-:Y:S01]  /*0950*/  IMAD R11, R30, 0x8, R9 ;  /* 0x000000081e0b7824 */ /* 0x000fe200078e0209 */
[C---:B------:R-:W-:Y:S01]  /*0960*/  LEA R178, P2, R21.reuse, R156, 0x1 ;  /* 0x0000009c15b27211 */ /* 0x040fe200078408ff */
[----:B------:R-:W-:Y:S01]  /*0970*/  IMAD R26, R44, 0x2, R25 ;  /* 0x000000022c1a7824 */ /* 0x000fe200078e0219 */
[-C--:B------:R-:W-:Y:S01]  /*0980*/  LEA.HI.X.SX32 R163, R20, R28.reuse, 0x1, P4 ;  /* 0x0000001c14a37211 */ /* 0x080fe200020f0eff */
[----:B------:R-:W-:Y:S01]  /*0990*/  IMAD R20, R30, 0x10, R11 ;  /* 0x000000101e147824 */ /* 0x000fe200078e020b */
[-C--:B------:R-:W-:Y:S01]  /*09a0*/  LEA.HI.X.SX32 R181, R8, R28.reuse, 0x1, P0 ;  /* 0x0000001c08b57211 */ /* 0x080fe200000f0eff */
[----:B------:R-:W-:Y:S01]  /*09b0*/  CS2R R130, SRZ ;  /* 0x0000000000827805 */ /* 0x000fe2000001ff00 */
[----:B------:R-:W-:Y:S01]  /*09c0*/  LEA.HI.X.SX32 R179, R21, R28, 0x1, P2 ;  /* 0x0000001c15b37211 */ /* 0x000fe200010f0eff */
[----:B------:R-:W-:Y:S01]  /*09d0*/  IMAD R8, R30, 0x8, R20 ;  /* 0x000000081e087824 */ /* 0x000fe200078e0214 */
[-C--:B------:R-:W-:Y:S01]  /*09e0*/  LEA R174, P1, R9, R156.reuse, 0x1 ;  /* 0x0000009c09ae7211 */ /* 0x080fe200078208ff */
[----:B------:R-:W-:Y:S01]  /*09f0*/  CS2R R112, SRZ ;  /* 0x0000000000707805 */ /* 0x000fe2000001ff00 */
[-C--:B------:R-:W-:Y:S01]  /*0a00*/  LEA R170, P3, R22, R156.reuse, 0x1 ;  /* 0x0000009c16aa7211 */ /* 0x080fe200078608ff */
[C---:B------:R-:W-:Y:S01]  /*0a10*/  IMAD R21, R30.reuse, 0x8, R8 ;  /* 0x000000081e157824 */ /* 0x040fe200078e0208 */
[----:B------:R-:W-:Y:S01]  /*0a20*/  LEA R176, P0, R19, R156, 0x1 ;  /* 0x0000009c13b07211 */ /* 0x000fe200078008ff */
[----:B------:R-:W-:Y:S01]  /*0a30*/  CS2R R114, SRZ ;  /* 0x0000000000727805 */ /* 0x000fe2000001ff00 */
[-C--:B------:R-:W-:Y:S01]  /*0a40*/  LEA.HI.X.SX32 R175, R9, R28.reuse, 0x1, P1 ;  /* 0x0000001c09af7211 */ /* 0x080fe200008f0eff */
[----:B------:R-:W-:Y:S01]  /*0a50*/  IMAD R9, R30, 0x10, R21 ;  /* 0x000000101e097824 */ /* 0x000fe200078e0215 */
[----:B------:R-:W-:Y:S01]  /*0a60*/  LEA.HI.X.SX32 R171, R22, R28, 0x1, P3 ;  /* 0x0000001c16ab7211 */ /* 0x000fe200018f0eff */
[----:B------:R-:W-:Y:S01]  /*0a70*/  UMOV UR4, URZ ;  /* 0x0000003f00047c82 */ /* 0x000fe20008000000 */
[----:B------:R-:W-:-:S02]  /*0a80*/  LEA R154, P5, R23, R156, 0x1 ;  /* 0x0000009c179a7211 */ /* 0x000fc400078a08ff */
[----:B------:R-:W-:Y:S02]  /*0a90*/  LEA R22, R44, R26, 0x1 ;  /* 0x0000001a2c167211 */ /* 0x000fe400078e08ff */
[----:B------:R-:W-:Y:S01]  /*0aa0*/  LEA.HI.X.SX32 R177, R19, R28, 0x1, P0 ;  /* 0x0000001c13b17211 */ /* 0x000fe200000f0eff */
[----:B------:R-:W-:Y:S01]  /*0ab0*/  IMAD R19, R30, 0x8, R9 ;  /* 0x000000081e137824 */ /* 0x000fe200078e0209 */
[----:B------:R-:W-:Y:S02]  /*0ac0*/  LEA R166, P2, R8, R156, 0x1 ;  /* 0x0000009c08a67211 */ /* 0x000fe400078408ff */
[----:B------:R-:W-:Y:S01]  /*0ad0*/  LEA.HI.X.SX32 R155, R23, R28, 0x1, P5 ;  /* 0x0000001c179b7211 */ /* 0x000fe200028f0eff */
[----:B------:R-:W-:Y:S01]  /*0ae0*/  IMAD R23, R44, 0x2, R22 ;  /* 0x000000022c177824 */ /* 0x000fe200078e0216 */
[CC--:B------:R-:W-:Y:S02]  /*0af0*/  LEA R172, P0, R11.reuse, R156.reuse, 0x1 ;  /* 0x0000009c0bac7211 */ /* 0x0c0fe400078008ff */
[----:B------:R-:W-:Y:S01]  /*0b00*/  LEA R168, P1, R20, R156, 0x1 ;  /* 0x0000009c14a87211 */ /* 0x000fe200078208ff */
[----:B------:R-:W-:Y:S01]  /*0b10*/  IMAD R27, R44, 0x2, R23 ;  /* 0x000000022c1b7824 */ /* 0x000fe200078e0217 */
[-C--:B------:R-:W-:Y:S01]  /*0b20*/  LEA.HI.X.SX32 R167, R8, R28.reuse, 0x1, P2 ;  /* 0x0000001c08a77211 */ /* 0x080fe200010f0eff */
[----:B------:R-:W-:Y:S01]  /*0b30*/  IMAD R8, R30, 0x8, R19 ;  /* 0x000000081e087824 */ /* 0x000fe200078e0213 */
[-C--:B------:R-:W-:Y:S01]  /*0b40*/  LEA.HI.X.SX32 R173, R11, R28.reuse, 0x1, P0 ;  /* 0x0000001c0bad7211 */ /* 0x080fe200000f0eff */
[----:B------:R-:W-:Y:S01]  /*0b50*/  IMAD R33, R44, 0x2, R27 ;  /* 0x000000022c217824 */ /* 0x000fe200078e021b */
[----:B------:R-:W-:-:S02]  /*0b60*/  LEA.HI.X.SX32 R169, R20, R28, 0x1, P1 ;  /* 0x0000001c14a97211 */ /* 0x000fc400008f0eff */
[-C--:B------:R-:W-:Y:S02]  /*0b70*/  LEA R164, P0, R21, R156.reuse, 0x1 ;  /* 0x0000009c15a47211 */ /* 0x080fe400078008ff */
[-C--:B------:R-:W-:Y:S02]  /*0b80*/  LEA R160, P1, R9, R156.reuse, 0x1 ;  /* 0x0000009c09a07211 */ /* 0x080fe400078208ff */
[-C--:B------:R-:W-:Y:S02]  /*0b90*/  LEA R158, P2, R19, R156.reuse, 0x1 ;  /* 0x0000009c139e7211 */ /* 0x080fe400078408ff */
[C---:B------:R-:W-:Y:S02]  /*0ba0*/  LEA R156, P3, R8.reuse, R156, 0x1 ;  /* 0x0000009c089c7211 */ /* 0x040fe400078608ff */
[-C--:B------:R-:W-:Y:S02]  /*0bb0*/  LEA.HI.X.SX32 R161, R9, R28.reuse, 0x1, P1 ;  /* 0x0000001c09a17211 */ /* 0x080fe400008f0eff */
[-C--:B------:R-:W-:Y:S01]  /*0bc0*/  LEA.HI.X.SX32 R157, R8, R28.reuse, 0x1, P3 ;  /* 0x0000001c089d7211 */ /* 0x080fe200018f0eff */
[----:B------:R-:W-:Y:S01]  /*0bd0*/  IMAD R8, R44, 0x2, R33 ;  /* 0x000000022c087824 */ /* 0x000fe200078e0221 */
[----:B------:R-:W-:-:S02]  /*0be0*/  LEA.HI.X.SX32 R159, R19, R28, 0x1, P2 ;  /* 0x0000001c139f7211 */ /* 0x000fc400010f0eff */
[----:B------:R-:W-:Y:S01]  /*0bf0*/  LEA R150, P1, R25, R50, 0x1 ;  /* 0x0000003219967211 */ /* 0x000fe200078208ff */
[----:B------:R-:W-:Y:S01]  /*0c00*/  IMAD R9, R44, 0x2, R8 ;  /* 0x000000022c097824 */ /* 0x000fe200078e0208 */
[----:B------:R-:W-:Y:S02]  /*0c10*/  LEA.HI.X.SX32 R165, R21, R28, 0x1, P0 ;  /* 0x0000001c15a57211 */ /* 0x000fe400000f0eff */
[----:B------:R-:W-:Y:S01]  /*0c20*/  LEA R148, P2, R26, R50, 0x1 ;  /* 0x000000321a947211 */ /* 0x000fe200078408ff */
[----:B------:R-:W-:Y:S01]  /*0c30*/  IMAD R11, R44, 0x2, R9 ;  /* 0x000000022c0b7824 */ /* 0x000fe200078e0209 */
[----:B------:R-:W-:Y:S02]  /*0c40*/  LEA.HI.X.SX32 R151, R25, R54, 0x1, P1 ;  /* 0x0000003619977211 */ /* 0x000fe400008f0eff */
[-C--:B------:R-:W-:Y:S01]  /*0c50*/  LEA R152, P0, R24, R50.reuse, 0x1 ;  /* 0x0000003218987211 */ /* 0x080fe200078008ff */
[----:B------:R-:W-:Y:S01]  /*0c60*/  IMAD R19, R44, 0x2, R11 ;  /* 0x000000022c137824 */ /* 0x000fe200078e020b */
[----:B------:R-:W-:-:S02]  /*0c70*/  LEA R28, P1, R23, R50, 0x1 ;  /* 0x00000032171c7211 */ /* 0x000fc400078208ff */
[-C--:B------:R-:W-:Y:S01]  /*0c80*/  LEA.HI.X.SX32 R149, R26, R54.reuse, 0x1, P2 ;  /* 0x000000361a957211 */ /* 0x080fe200010f0eff */
[----:B------:R-:W-:Y:S01]  /*0c90*/  IMAD R20, R44, 0x2, R19 ;  /* 0x000000022c147824 */ /* 0x000fe200078e0213 */
[----:B------:R-:W-:Y:S01]  /*0ca0*/  LEA.HI.X.SX32 R153, R24, R54, 0x1, P0 ;  /* 0x0000003618997211 */ /* 0x000fe200000f0eff */
[----:B------:R-:W-:Y:S01]  /*0cb0*/  IMAD.MOV.U32 R26, RZ, RZ, 0x3f800000 ;  /* 0x3f800000ff1a7424 */ /* 0x000fe200078e00ff */
[----:B------:R-:W-:Y:S02]  /*0cc0*/  LEA R30, P2, R27, R50, 0x1 ;  /* 0x000000321b1e7211 */ /* 0x000fe400078408ff */
[----:B------:R-:W-:Y:S02]  /*0cd0*/  LEA.HI.X.SX32 R29, R23, R54, 0x1, P1 ;  /* 0x00000036171d7211 */ /* 0x000fe400008f0eff */
[-C--:B------:R-:W-:Y:S02]  /*0ce0*/  LEA R146, P0, R22, R50.reuse, 0x1 ;  /* 0x0000003216927211 */ /* 0x080fe400078008ff */
[----:B------:R-:W-:-:S02]  /*0cf0*/  LEA R34, P1, R8, R50, 0x1 ;  /* 0x0000003208227211 */ /* 0x000fc400078208ff */
[----:B------:R-:W-:Y:S02]  /*0d00*/  LEA R21, R44, R20, 0x1 ;  /* 0x000000142c157211 */ /* 0x000fe400078e08ff */
[-C--:B------:R-:W-:Y:S01]  /*0d10*/  LEA.HI.X.SX32 R31, R27, R54.reuse, 0x1, P2 ;  /* 0x000000361b1f7211 */ /* 0x080fe200010f0eff */
[----:B------:R-:W-:Y:S01]  /*0d20*/  IMAD.MOV.U32 R27, RZ, RZ, -0x800000 ;  /* 0xff800000ff1b7424 */ /* 0x000fe200078e00ff */
[----:B------:R-:W-:Y:S02]  /*0d30*/  LEA.HI.X.SX32 R147, R22, R54, 0x1, P0 ;  /* 0x0000003616937211 */ /* 0x000fe400000f0eff */
[----:B------:R-:W-:Y:S02]  /*0d40*/  LEA R36, P2, R9, R50, 0x1 ;  /* 0x0000003209247211 */ /* 0x000fe400078408ff */
[----:B------:R-:W-:Y:S01]  /*0d50*/  LEA.HI.X.SX32 R35, R8, R54, 0x1, P1 ;  /* 0x0000003608237211 */ /* 0x000fe200008f0eff */
[----:B------:R-:W-:Y:S01]  /*0d60*/  IMAD R8, R44, 0x2, R21 ;  /* 0x000000022c087824 */ /* 0x000fe200078e0215 */
[----:B------:R-:W-:-:S02]  /*0d70*/  LEA R32, P0, R33, R50, 0x1 ;  /* 0x0000003221207211 */ /* 0x000fc400078008ff */
[-C--:B------:R-:W-:Y:S01]  /*0d80*/  LEA.HI.X.SX32 R37, R9, R54.reuse, 0x1, P2 ;  /* 0x0000003609257211 */ /* 0x080fe200010f0eff */
[----:B------:R-:W-:Y:S01]  /*0d90*/  IMAD R9, R44, 0x2, R8 ;  /* 0x000000022c097824 */ /* 0x000fe200078e0208 */
[----:B------:R-:W-:Y:S02]  /*0da0*/  LEA.HI.X.SX32 R33, R33, R54, 0x1, P0 ;  /* 0x0000003621217211 */ /* 0x000fe400000f0eff */
[CC--:B------:R-:W-:Y:S02]  /*0db0*/  LEA R42, P2, R20.reuse, R50.reuse, 0x1 ;  /* 0x00000032142a7211 */ /* 0x0c0fe400078408ff */
[C---:B------:R-:W-:Y:S02]  /*0dc0*/  LEA R38, P0, R11.reuse, R50, 0x1 ;  /* 0x000000320b267211 */ /* 0x040fe400078008ff */
[-C--:B------:R-:W-:Y:S02]  /*0dd0*/  LEA.HI.X.SX32 R43, R20, R54.reuse, 0x1, P2 ;  /* 0x00000036142b7211 */ /* 0x080fe400010f0eff */
[----:B------:R-:W-:Y:S01]  /*0de0*/  LEA.HI.X.SX32 R39, R11, R54, 0x1, P0 ;  /* 0x000000360b277211 */ /* 0x000fe200000f0eff */
[----:B------:R-:W-:Y:S01]  /*0df0*/  IMAD R11, R44, 0x2, R9 ;  /* 0x000000022c0b7824 */ /* 0x000fe200078e0209 */
[----:B------:R-:W-:-:S02]  /*0e00*/  LEA R48, P2, R9, R50, 0x1 ;  /* 0x0000003209307211 */ /* 0x000fc400078408ff */
[----:B------:R-:W-:Y:S02]  /*0e10*/  LEA R44, P0, R21, R50, 0x1 ;  /* 0x00000032152c7211 */ /* 0x000fe400078008ff */
[----:B------:R-:W-:Y:S02]  /*0e20*/  LEA.HI.X.SX32 R49, R9, R54, 0x1, P2 ;  /* 0x0000003609317211 */ /* 0x000fe400010f0eff */
[----:B------:R-:W-:Y:S02]  /*0e30*/  LEA R40, P1, R19, R50, 0x1 ;  /* 0x0000003213287211 */ /* 0x000fe400078208ff */
[----:B------:R-:W-:Y:S02]  /*0e40*/  LOP3.LUT R9, R15, 0x30, RZ, 0xc0, !PT ;  /* 0x000000300f097812 */ /* 0x000fe400078ec0ff */
[-C--:B------:R-:W-:Y:S01]  /*0e50*/  LEA.HI.X.SX32 R45, R21, R54.reuse, 0x1, P0 ;  /* 0x00000036152d7211 */ /* 0x080fe200000f0eff */
[C---:B------:R-:W-:Y:S01]  /*0e60*/  IMAD R21, R52.reuse, 0x110, RZ ;  /* 0x0000011034157824 */ /* 0x040fe200078e02ff */
[----:B------:R-:W-:Y:S01]  /*0e70*/  LEA.HI.X.SX32 R41, R19, R54, 0x1, P1 ;  /* 0x0000003613297211 */ /* 0x000fe200008f0eff */
[----:B------:R-:W-:Y:S01]  /*0e80*/  IMAD R9, R52, 0x40, R9 ;  /* 0x0000004034097824 */ /* 0x000fe200078e0209 */
[-C--:B------:R-:W-:Y:S01]  /*0e90*/  LEA R46, P1, R8, R50.reuse, 0x1 ;  /* 0x00000032082e7211 */ /* 0x080fe200078208ff */
[----:B------:R-:W-:Y:S01]  /*0ea0*/  IMAD.MOV.U32 R19, RZ, RZ, RZ ;  /* 0x000000ffff137224 */ /* 0x000fe200078e00ff */
[----:B------:R-:W-:-:S02]  /*0eb0*/  LEA R50, P3, R11, R50, 0x1 ;  /* 0x000000320b327211 */ /* 0x000fc400078608ff */
[--C-:B------:R-:W-:Y:S02]  /*0ec0*/  LOP3.LUT R21, R21, 0x30, R6.reuse, 0x78, !PT ;  /* 0x0000003015157812 */ /* 0x100fe400078e7806 */
[-C--:B------:R-:W-:Y:S01]  /*0ed0*/  LEA.HI.X.SX32 R47, R8, R54.reuse, 0x1, P1 ;  /* 0x00000036082f7211 */ /* 0x080fe200008f0eff */
[----:B------:R-:W-:Y:S01]  /*0ee0*/  IMAD.MOV.U32 R8, RZ, RZ, RZ ;  /* 0x000000ffff087224 */ /* 0x000fe200078e00ff */
[----:B------:R-:W-:Y:S01]  /*0ef0*/  LEA.HI.X.SX32 R51, R11, R54, 0x1, P3 ;  /* 0x000000360b337211 */ /* 0x000fe200018f0eff */
[----:B------:R-:W-:Y:S01]  /*0f00*/  IMAD.MOV.U32 R11, RZ, RZ, 0x3f800000 ;  /* 0x3f800000ff0b7424 */ /* 0x000fe200078e00ff */
[----:B------:R-:W-:Y:S02]  /*0f10*/  LOP3.LUT R20, R9, 0x30, R6, 0x78, !PT ;  /* 0x0000003009147812 */ /* 0x000fe400078e7806 */
[----:B------:R-:W-:Y:S02]  /*0f20*/  LOP3.LUT R22, R16, 0x8, RZ, 0xfc, !PT ;  /* 0x0000000810167812 */ /* 0x000fe400078efcff */
[----:B------:R-:W-:-:S02]  /*0f30*/  LOP3.LUT R23, R17, 0x20, RZ, 0x3c, !PT ;  /* 0x0000002011177812 */ /* 0x000fc400078e3cff */
[C---:B------:R-:W-:Y:S02]  /*0f40*/  LOP3.LUT R24, R17.reuse, 0x40, RZ, 0x3c, !PT ;  /* 0x0000004011187812 */ /* 0x040fe400078e3cff */
[----:B------:R-:W-:Y:S02]  /*0f50*/  LOP3.LUT R25, R17, 0x60, RZ, 0x3c, !PT ;  /* 0x0000006011197812 */ /* 0x000fe400078e3cff */
[----:B------:R-:W-:Y:S02]  /*0f60*/  LOP3.LUT R9, R21, 0x40, RZ, 0x3c, !PT ;  /* 0x0000004015097812 */ /* 0x000fe400078e3cff */
.L_x_1:
[----:B------:R-:W-:-:S04]  /*0f70*/  IMAD.WIDE R52, R19, 0x2, R184 ;  /* 0x0000000213347825 */ /* 0x000fc800078e02b8 */
[C---:B------:R-:W-:Y:S01]  /*0f80*/  IMAD.WIDE R54, R19.reuse, 0x2, R182 ;  /* 0x0000000213367825 */ /* 0x040fe200078e02b6 */
[----:B------:R0:W2:Y:S03]  /*0f90*/  LDG.E.U16 R76, [R52.64] ;  /* 0x00000006344c7981 */ /* 0x0000a6000c1e1500 */
[C---:B------:R-:W-:Y:S01]  /*0fa0*/  IMAD.WIDE R56, R19.reuse, 0x2, R180 ;  /* 0x0000000213387825 */ /* 0x040fe200078e02b4 */
[----:B------:R1:W3:Y:S03]  /*0fb0*/  LDG.E.U16 R78, [R54.64] ;  /* 0x00000006364e7981 */ /* 0x0002e6000c1e1500 */
[C---:B------:R-:W-:Y:S01]  /*0fc0*/  IMAD.WIDE R58, R19.reuse, 0x2, R178 ;  /* 0x00000002133a7825 */ /* 0x040fe200078e02b2 */
[----:B------:R4:W5:Y:S03]  /*0fd0*/  LDG.E.U16 R80, [R56.64] ;  /* 0x0000000638507981 */ /* 0x000966000c1e1500 */
[C---:B------:R-:W-:Y:S01]  /*0fe0*/  IMAD.WIDE R60, R19.reuse, 0x2, R176 ;  /* 0x00000002133c7825 */ /* 0x040fe200078e02b0 */
[----:B------:R1:W5:Y:S03]  /*0ff0*/  LDG.E.U16 R82, [R58.64] ;  /* 0x000000063a527981 */ /* 0x000366000c1e1500 */
[C---:B------:R-:W-:Y:S01]  /*1000*/  IMAD.WIDE R62, R19.reuse, 0x2, R174 ;  /* 0x00000002133e7825 */ /* 0x040fe200078e02ae */
[----:B------:R1:W5:Y:S03]  /*1010*/  LDG.E.U16 R84, [R60.64] ;  /* 0x000000063c547981 */ /* 0x000366000c1e1500 */
[C---:B0-----:R-:W-:Y:S01]  /*1020*/  IMAD.WIDE R52, R19.reuse, 0x2, R172 ;  /* 0x0000000213347825 */ /* 0x041fe200078e02ac */
[----:B------:R0:W5:Y:S03]  /*1030*/  LDG.E.U16 R86, [R62.64] ;  /* 0x000000063e567981 */ /* 0x000166000c1e1500 */
[----:B------:R-:W-:-:S02]  /*1040*/  IMAD.WIDE R64, R19, 0x2, R170 ;  /* 0x0000000213407825 */ /* 0x000fc400078e02aa */
[----:B------:R-:W5:Y:S02]  /*1050*/  LDG.E.U16 R52, [R52.64] ;  /* 0x0000000634347981 */ /* 0x000f64000c1e1500 */
[C---:B------:R-:W-:Y:S02]  /*1060*/  IMAD.WIDE R66, R19.reuse, 0x2, R168 ;  /* 0x0000000213427825 */ /* 0x040fe400078e02a8 */
[----:B------:R-:W5:Y:S02]  /*1070*/  LDG.E.U16 R64, [R64.64] ;  /* 0x0000000640407981 */ /* 0x000f64000c1e1500 */
[C---:B------:R-:W-:Y:S02]  /*1080*/  IMAD.WIDE R68, R19.reuse, 0x2, R166 ;  /* 0x0000000213447825 */ /* 0x040fe400078e02a6 */
[----:B------:R-:W5:Y:S02]  /*1090*/  LDG.E.U16 R66, [R66.64] ;  /* 0x0000000642427981 */ /* 0x000f64000c1e1500 */
[----:B------:R-:W-:-:S02]  /*10a0*/  IMAD.WIDE R70, R19, 0x2, R164 ;  /* 0x0000000213467825 */ /* 0x000fc400078e02a4 */
[----:B------:R-:W5:Y:S02]  /*10b0*/  LDG.E.U16 R68, [R68.64] ;  /* 0x0000000644447981 */ /* 0x000f64000c1e1500 */
[C---:B-1----:R-:W-:Y:S02]  /*10c0*/  IMAD.WIDE R54, R19.reuse, 0x2, R162 ;  /* 0x0000000213367825 */ /* 0x042fe400078e02a2 */
[----:B------:R-:W5:Y:S02]  /*10d0*/  LDG.E.U16 R70, [R70.64] ;  /* 0x0000000646467981 */ /* 0x000f64000c1e1500 */
[C---:B----4-:R-:W-:Y:S02]  /*10e0*/  IMAD.WIDE R56, R19.reuse, 0x2, R160 ;  /* 0x0000000213387825 */ /* 0x050fe400078e02a0 */
[----:B------:R-:W4:Y:S02]  /*10f0*/  LDG.E.U16 R54, [R54.64] ;  /* 0x0000000636367981 */ /* 0x000f24000c1e1500 */
[----:B------:R-:W-:-:S02]  /*1100*/  IMAD.WIDE R58, R19, 0x2, R158 ;  /* 0x00000002133a7825 */ /* 0x000fc400078e029e */
[----:B------:R-:W4:Y:S02]  /*1110*/  LDG.E.U16 R56, [R56.64] ;  /* 0x0000000638387981 */ /* 0x000f24000c1e1500 */
[C---:B------:R-:W-:Y:S02]  /*1120*/  IMAD.WIDE R60, R19.reuse, 0x2, R156 ;  /* 0x00000002133c7825 */ /* 0x040fe400078e029c */
[----:B------:R-:W4:Y:S02]  /*1130*/  LDG.E.U16 R58, [R58.64] ;  /* 0x000000063a3a7981 */ /* 0x000f24000c1e1500 */
[----:B0-----:R-:W-:Y:S02]  /*1140*/  IMAD.WIDE R62, R19, 0x2, R154 ;  /* 0x00000002133e7825 */ /* 0x001fe400078e029a */
[----:B------:R-:W4:Y:S04]  /*1150*/  LDG.E.U16 R96, [R60.64] ;  /* 0x000000063c607981 */ /* 0x000f28000c1e1500 */
[----:B------:R-:W4:Y:S04]  /*1160*/  LDG.E.U16 R98, [R62.64] ;  /* 0x000000063e627981 */ /* 0x000f28000c1e1500 */
[----:B------:R-:W-:Y:S01]  /*1170*/  BAR.SYNC.DEFER_BLOCKING 0x0 ;  /* 0x0000000000007b1d */ /* 0x000fe20000010000 */
[----:B------:R-:W-:-:S04]  /*1180*/  LEA R145, R12, UR4, 0x1 ;  /* 0x000000040c917c11 */ /* 0x000fc8000f8e08ff */
[C---:B------:R-:W-:Y:S02]  /*1190*/  IADD3 R197, R145.reuse, 0x10, RZ ;  /* 0x0000001091c57810 */ /* 0x040fe40007ffe0ff */
[C---:B------:R-:W-:Y:S02]  /*11a0*/  IADD3 R207, R145.reuse, 0x18, RZ ;  /* 0x0000001891cf7810 */ /* 0x040fe40007ffe0ff */
[C---:B------:R-:W-:Y:S02]  /*11b0*/  IADD3 R203, R145.reuse, 0x20, RZ ;  /* 0x0000002091cb7810 */ /* 0x040fe40007ffe0ff */
[C---:B------:R-:W-:Y:S02]  /*11c0*/  IADD3 R199, R145.reuse, 0x28, RZ ;  /* 0x0000002891c77810 */ /* 0x040fe40007ffe0ff */
[C---:B------:R-:W-:Y:S01]  /*11d0*/  IADD3 R193, R145.reuse, 0x30, RZ ;  /* 0x0000003091c17810 */ /* 0x040fe20007ffe0ff */
[----:B--2---:R-:W-:Y:S04]  /*11e0*/  STS.U16 [R7], R76 ;  /* 0x0000004c07007388 */ /* 0x004fe80000000400 */
[----:B---3--:R-:W-:Y:S04]  /*11f0*/  STS.U16 [R7+0x200], R78 ;  /* 0x0002004e07007388 */ /* 0x008fe80000000400 */
[----:B-----5:R-:W-:Y:S04]  /*1200*/  STS.U16 [R7+0x400], R80 ;  /* 0x0004005007007388 */ /* 0x020fe80000000400 */
[----:B------:R-:W-:Y:S04]  /*1210*/  STS.U16 [R7+0x600], R82 ;  /* 0x0006005207007388 */ /* 0x000fe80000000400 */
[----:B------:R-:W-:Y:S04]  /*1220*/  STS.U16 [R7+0x800], R84 ;  /* 0x0008005407007388 */ /* 0x000fe80000000400 */
[----:B------:R-:W-:Y:S04]  /*1230*/  STS.U16 [R7+0xa00], R86 ;  /* 0x000a005607007388 */ /* 0x000fe80000000400 */
[----:B------:R-:W-:Y:S04]  /*1240*/  STS.U16 [R7+0xc00], R52 ;  /* 0x000c003407007388 */ /* 0x000fe80000000400 */
[----:B------:R-:W-:Y:S04]  /*1250*/  STS.U16 [R7+0xe00], R64 ;  /* 0x000e004007007388 */ /* 0x000fe80000000400 */
[----:B------:R-:W-:Y:S04]  /*1260*/  STS.U16 [R7+0x1000], R66 ;  /* 0x0010004207007388 */ /* 0x000fe80000000400 */
[----:B------:R-:W-:Y:S04]  /*1270*/  STS.U16 [R7+0x1200], R68 ;  /* 0x0012004407007388 */ /* 0x000fe80000000400 */
[----:B------:R-:W-:Y:S04]  /*1280*/  STS.U16 [R7+0x1400], R70 ;  /* 0x0014004607007388 */ /* 0x000fe80000000400 */
[----:B----4-:R-:W-:Y:S04]  /*1290*/  STS.U16 [R7+0x1600], R54 ;  /* 0x0016003607007388 */ /* 0x010fe80000000400 */
[----:B------:R-:W-:Y:S04]  /*12a0*/  STS.U16 [R7+0x1800], R56 ;  /* 0x0018003807007388 */ /* 0x000fe80000000400 */
[----:B------:R-:W-:Y:S04]  /*12b0*/  STS.U16 [R7+0x1a00], R58 ;  /* 0x001a003a07007388 */ /* 0x000fe80000000400 */
[----:B------:R-:W-:Y:S04]  /*12c0*/  STS.U16 [R7+0x1c00], R96 ;  /* 0x001c006007007388 */ /* 0x000fe80000000400 */
[----:B------:R-:W-:Y:S04]  /*12d0*/  STS.U16 [R7+0x1e00], R98 ;  /* 0x001e006207007388 */ /* 0x000fe80000000400 */
[----:B------:R-:W-:Y:S06]  /*12e0*/  BAR.SYNC.DEFER_BLOCKING 0x0 ;  /* 0x0000000000007b1d */ /* 0x000fec0000010000 */
[----:B------:R-:W-:Y:S04]  /*12f0*/  LDSM.16.MT88.4 R92, [R18+0x2000] ;  /* 0x00200000125c783b */ /* 0x000fe80000004200 */
[----:B------:R-:W0:Y:S04]  /*1300*/  LDSM.16.M88.4 R120, [R20] ;  /* 0x000000001478783b */ /* 0x000e280000000200 */
[----:B------:R-:W1:Y:S04]  /*1310*/  LDSM.16.M88.4 R88, [R20+0x200] ;  /* 0x000200001458783b */ /* 0x000e680000000200 */
[----:B------:R-:W2:Y:S04]  /*1320*/  LDSM.16.MT88.4 R80, [R18+0x2800] ;  /* 0x002800001250783b */ /* 0x000ea80000004200 */
[----:B------:R-:W3:Y:S04]  /*1330*/  LDSM.16.M88.4 R68, [R20+0x600] ;  /* 0x000600001444783b */ /* 0x000ee80000000200 */
[----:B------:R-:W4:Y:S04]  /*1340*/  LDSM.16.M88.4 R64, [R20+0x800] ;  /* 0x000800001440783b */ /* 0x000f280000000200 */
[----:B------:R-:W5:Y:S04]  /*1350*/  LDSM.16.M88.4 R56, [R20+0xc00] ;  /* 0x000c00001438783b */ /* 0x000f680000000200 */
[----:B------:R-:W2:Y:S04]  /*1360*/  LDSM.16.M88.4 R52, [R20+0xe00] ;  /* 0x000e00001434783b */ /* 0x000ea80000000200 */
[----:B------:R-:W3:Y:S04]  /*1370*/  LDSM.16.M88.4 R140, [R20+0x400] ;  /* 0x00040000148c783b */ /* 0x000ee80000000200 */
[----:B------:R-:W3:Y:S04]  /*1380*/  LDSM.16.M88.4 R60, [R20+0xa00] ;  /* 0x000a0000143c783b */ /* 0x000ee80000000200 */
[----:B------:R-:W4:Y:S01]  /*1390*/  LDSM.16.M88.4 R96, [R20+0x1200] ;  /* 0x001200001460783b */ /* 0x000f220000000200 */
[C---:B0-----:R-:W-:Y:S08]  /*13a0*/  HMMA.16816.F32.BF16 R76, R92.reuse, R120, RZ ;  /* 0x000000785c4c723c */ /* 0x041ff000000418ff */
[----:B-1----:R-:W-:Y:S11]  /*13b0*/  HMMA.16816.F32.BF16 R116, R92, R88, RZ ;  /* 0x000000585c74723c */ /* 0x002ff600000418ff */
[----:B------:R-:W-:Y:S05]  /*13c0*/  @!UPT UIADD3 URZ, URZ, URZ, URZ ;  /* 0x0000003f3f3ff290 */ /* 0x000fea000fffe03f */
[----:B--2---:R-:W-:Y:S01]  /*13d0*/  HMMA.16816.F32.BF16 R120, R80, R122, R76 ;  /* 0x0000007a5078723c */ /* 0x004fe2000004184c */
[----:B------:R-:W0:Y:S07]  /*13e0*/  LDSM.16.M88.4 R76, [R20+0x1000] ;  /* 0x00100000144c783b */ /* 0x000e2e0000000200 */
[----:B---3--:R-:W-:Y:S08]  /*13f0*/  HMMA.16816.F32.BF16 R132, R92, R68, RZ ;  /* 0x000000445c84723c */ /* 0x008ff000000418ff */
[----:B------:R-:W-:Y:S01]  /*1400*/  HMMA.16816.F32.BF16 R88, R80, R90, R116 ;  /* 0x0000005a5058723c */ /* 0x000fe20000041874 */
[----:B------:R-:W1:Y:S07]  /*1410*/  LDSM.16.M88.4 R116, [R20+0x1400] ;  /* 0x001400001474783b */ /* 0x000e6e0000000200 */
[C---:B----4-:R-:W-:Y:S08]  /*1420*/  HMMA.16816.F32.BF16 R104, R92.reuse, R64, RZ ;  /* 0x000000405c68723c */ /* 0x050ff000000418ff */
[C---:B-----5:R-:W-:Y:S08]  /*1430*/  HMMA.16816.F32.BF16 R84, R92.reuse, R56, RZ ;  /* 0x000000385c54723c */ /* 0x060ff000000418ff */
[C---:B------:R-:W-:Y:S08]  /*1440*/  HMMA.16816.F32.BF16 R108, R92.reuse, R52, RZ ;  /* 0x000000345c6c723c */ /* 0x040ff000000418ff */
[----:B------:R-:W-:Y:S01]  /*1450*/  HMMA.16816.F32.BF16 R136, R92, R140, RZ ;  /* 0x0000008c5c88723c */ /* 0x000fe200000418ff */
[----:B------:R-:W-:-:S07]  /*1460*/  LOP3.LUT R53, R145, 0x70, RZ, 0xfc, !PT ;  /* 0x0000007091357812 */ /* 0x000fce00078efcff */
[----:B------:R-:W-:Y:S01]  /*1470*/  HMMA.16816.F32.BF16 R100, R92, R60, RZ ;  /* 0x0000003c5c64723c */ /* 0x000fe200000418ff */
[-C--:B------:R-:W-:Y:S02]  /*1480*/  ISETP.GE.AND P2, PT, R16, R53.reuse, PT ;  /* 0x000000351000720c */ /* 0x080fe40003f46270 */
[----:B------:R-:W-:Y:S02]  /*1490*/  ISETP.GE.AND P3, PT, R22, R53, PT ;  /* 0x000000351600720c */ /* 0x000fe40003f66270 */
[C---:B------:R-:W-:Y:S02]  /*14a0*/  LOP3.LUT R57, R145.reuse, 0x79, RZ, 0xfc, !PT ;  /* 0x0000007991397812 */ /* 0x040fe400078efcff */
[----:B------:R-:W-:Y:S01]  /*14b0*/  LOP3.LUT R53, R145, 0x71, RZ, 0xfc, !PT ;  /* 0x0000007191357812 */ /* 0x000fe200078efcff */
[----:B------:R-:W-:Y:S01]  /*14c0*/  HMMA.16816.F32.BF16 R132, R80, R70, R132 ;  /* 0x000000465084723c */ /* 0x000fe20000041884 */
[C---:B------:R-:W-:Y:S02]  /*14d0*/  ISETP.GE.AND P5, PT, R16.reuse, R57, PT ;  /* 0x000000391000720c */ /* 0x040fe40003fa6270 */
[----:B------:R-:W-:-:S02]  /*14e0*/  ISETP.GE.AND P1, PT, R16, R53, PT ;  /* 0x000000351000720c */ /* 0x000fc40003f26270 */
[----:B------:R-:W-:-:S03]  /*14f0*/  ISETP.GE.AND P4, PT, R22, R53, PT ;  /* 0x000000351600720c */ /* 0x000fc60003f86270 */
[----:B------:R-:W-:Y:S01]  /*1500*/  HMMA.16816.F32.BF16 R68, R92, R96, RZ ;  /* 0x000000605c44723c */ /* 0x000fe200000418ff */
[----:B------:R-:W-:Y:S02]  /*1510*/  ISETP.GE.AND P0, PT, R22, R57, PT ;  /* 0x000000391600720c */ /* 0x000fe40003f06270 */
[----:B------:R-:W-:-:S05]  /*1520*/  LOP3.LUT R53, R145, 0x60, RZ, 0xfc, !PT ;  /* 0x0000006091357812 */ /* 0x000fca00078efcff */
[----:B------:R-:W-:Y:S01]  /*1530*/  HMMA.16816.F32.BF16 R104, R80, R66, R104 ;  /* 0x000000425068723c */ /* 0x000fe20000041868 */
[----:B------:R-:W-:Y:S02]  /*1540*/  SEL R191, RZ, 0x1fffe, P3 ;  /* 0x0001fffeffbf7807 */ /* 0x000fe40001800000 */
[----:B------:R-:W-:-:S05]  /*1550*/  SEL R140, RZ, 0x4, P5 ;  /* 0x00000004ff8c7807 */ /* 0x000fca0002800000 */
[----:B------:R-:W-:Y:S01]  /*1560*/  HMMA.16816.F32.BF16 R84, R80, R58, R84 ;  /* 0x0000003a5054723c */ /* 0x000fe20000041854 */
[----:B------:R-:W2:Y:S01]  /*1570*/  LDSM.16.M88.4 R56, [R20+0x1600] ;  /* 0x001600001438783b */ /* 0x000ea20000000200 */
[----:B------:R-:W-:-:S06]  /*1580*/  ISETP.GE.AND P5, PT, R22, R53, PT ;  /* 0x000000351600720c */ /* 0x000fcc0003fa6270 */
[----:B------:R-:W-:Y:S07]  /*1590*/  HMMA.16816.F32.BF16 R108, R80, R54, R108 ;  /* 0x00000036506c723c */ /* 0x000fee000004186c */
[----:B------:R-:W-:Y:S01]  /*15a0*/  LOP3.LUT R55, R145, 0x78, RZ, 0xfc, !PT ;  /* 0x0000007891377812 */ /* 0x000fe200078efcff */
[----:B0-----:R-:W-:Y:S03]  /*15b0*/  HMMA.16816.F32.BF16 R64, R92, R76, RZ ;  /* 0x0000004c5c40723c */ /* 0x001fe600000418ff */
[----:B------:R-:W-:-:S02]  /*15c0*/  ISETP.GE.AND P6, PT, R16, R55, PT ;  /* 0x000000371000720c */ /* 0x000fc40003fc6270 */
[----:B------:R-:W-:-:S03]  /*15d0*/  ISETP.GE.AND P3, PT, R22, R55, PT ;  /* 0x000000371600720c */ /* 0x000fc60003f66270 */
[----:B------:R-:W-:Y:S01]  /*15e0*/  HMMA.16816.F32.BF16 R136, R80, R142, R136 ;  /* 0x0000008e5088723c */ /* 0x000fe20000041888 */
[----:B------:R-:W-:-:S06]  /*15f0*/  LOP3.LUT R77, R145, 0x61, RZ, 0xfc, !PT ;  /* 0x00000061914d7812 */ /* 0x000fcc00078efcff */
[----:B------:R-:W-:Y:S02]  /*1600*/  SEL R142, RZ, 0x1, P4 ;  /* 0x00000001ff8e7807 */ /* 0x000fe40002000000 */
[----:B------:R-:W-:Y:S02]  /*1610*/  ISETP.GE.AND P4, PT, R16, R53, PT ;  /* 0x000000351000720c */ /* 0x000fe40003f86270 */
[----:B------:R-:W0:Y:S01]  /*1620*/  LDSM.16.M88.4 R52, [R20+0x1800] ;  /* 0x001800001434783b */ /* 0x000e220000000200 */
[----:B------:R-:W-:Y:S01]  /*1630*/  HMMA.16816.F32.BF16 R100, R80, R62, R100 ;  /* 0x0000003e5064723c */ /* 0x000fe20000041864 */
[----:B------:R-:W-:Y:S02]  /*1640*/  SEL R189, RZ, 0x1fffe, P3 ;  /* 0x0001fffeffbd7807 */ /* 0x000fe40001800000 */
[----:B------:R-:W-:Y:S02]  /*1650*/  ISETP.GE.AND P3, PT, R22, R77, PT ;  /* 0x0000004d1600720c */ /* 0x000fe40003f66270 */
[----:B------:R-:W-:-:S03]  /*1660*/  LOP3.LUT R141, R145, 0x69, RZ, 0xfc, !PT ;  /* 0x00000069918d7812 */ /* 0x000fc600078efcff */
[----:B-1----:R-:W-:Y:S01]  /*1670*/  HMMA.16816.F32.BF16 R60, R92, R116, RZ ;  /* 0x000000745c3c723c */ /* 0x002fe200000418ff */
[----:B------:R-:W-:Y:S02]  /*1680*/  SEL R143, RZ, 0x1fffe, P5 ;  /* 0x0001fffeff8f7807 */ /* 0x000fe40002800000 */
[----:B------:R-:W-:-:S04]  /*1690*/  ISETP.GE.AND P5, PT, R22, R141, PT ;  /* 0x0000008d1600720c */ /* 0x000fc80003fa6270 */
[----:B------:R-:W-:Y:S02]  /*16a0*/  LOP3.LUT R117, R145, 0x68, RZ, 0xfc, !PT ;  /* 0x0000006891757812 */ /* 0x000fe400078efcff */
[----:B------:R-:W-:Y:S02]  /*16b0*/  SEL R116, RZ, 0x1, P3 ;  /* 0x00000001ff747807 */ /* 0x000fe40001800000 */
[----:B------:R-:W-:Y:S01]  /*16c0*/  ISETP.GE.AND P3, PT, R22, R117, PT ;  /* 0x000000751600720c */ /* 0x000fe20003f66270 */
[----:B------:R-:W-:Y:S01]  /*16d0*/  HMMA.16816.F32.BF16 R96, R80, R98, R68 ;  /* 0x000000625060723c */ /* 0x000fe20000041844 */
[----:B------:R-:W-:Y:S02]  /*16e0*/  SEL R187, RZ, 0x7fff8, P6 ;  /* 0x0007fff8ffbb7807 */ /* 0x000fe40003000000 */
[----:B------:R-:W-:-:S04]  /*16f0*/  ISETP.GE.AND P6, PT, R16, R77, PT ;  /* 0x0000004d1000720c */ /* 0x000fc80003fc6270 */
[----:B------:R-:W-:Y:S02]  /*1700*/  SEL R70, RZ, 0x1, P0 ;  /* 0x00000001ff467807 */ /* 0x000fe40000000000 */
[----:B------:R-:W-:Y:S02]  /*1710*/  SEL R68, RZ, 0x1, P5 ;  /* 0x00000001ff447807 */ /* 0x000fe40002800000 */
[----:B------:R-:W-:Y:S01]  /*1720*/  SEL R69, RZ, 0x1fffe, P3 ;  /* 0x0001fffeff457807 */ /* 0x000fe20001800000 */
[----:B------:R-:W-:Y:S01]  /*1730*/  HMMA.16816.F32.BF16 R76, R80, R78, R64 ;  /* 0x0000004e504c723c */ /* 0x000fe20000041840 */
[----:B------:R-:W1:Y:S01]  /*1740*/  LDSM.16.M88.4 R64, [R20+0x1a00] ;  /* 0x001a00001440783b */ /* 0x000e620000000200 */
[----:B------:R-:W-:Y:S01]  /*1750*/  IMAD.IADD R189, R70, 0x1, R189 ;  /* 0x0000000146bd7824 */ /* 0x000fe200078e02bd */
[----:B------:R-:W-:Y:S01]  /*1760*/  ISETP.GE.AND P3, PT, R16, R141, PT ;  /* 0x0000008d1000720c */ /* 0x000fe20003f66270 */
[----:B------:R-:W-:Y:S01]  /*1770*/  IMAD.IADD R70, R68, 0x1, R69 ;  /* 0x0000000144467824 */ /* 0x000fe200078e0245 */
[----:B------:R-:W-:Y:S01]  /*1780*/  ISETP.GE.AND P5, PT, R16, R117, PT ;  /* 0x000000751000720c */ /* 0x000fe20003fa6270 */
[----:B------:R-:W-:Y:S01]  /*1790*/  IMAD.IADD R142, R142, 0x1, R191 ;  /* 0x000000018e8e7824 */ /* 0x000fe200078e02bf */
[----:B------:R-:W-:-:S02]  /*17a0*/  SEL R68, RZ, 0x4, P3 ;  /* 0x00000004ff447807 */ /* 0x000fc40001800000 */
[----:B------:R-:W-:Y:S02]  /*17b0*/  SEL R69, RZ, 0x7fff8, P5 ;  /* 0x0007fff8ff457807 */ /* 0x000fe40002800000 */
[----:B------:R-:W-:Y:S02]  /*17c0*/  LOP3.LUT R70, R70, 0x3, RZ, 0xc0, !PT ;  /* 0x0000000346467812 */ /* 0x000fe400078ec0ff */
[----:B------:R-:W-:Y:S01]  /*17d0*/  LOP3.LUT R189, R189, 0x3, RZ, 0xc0, !PT ;  /* 0x00000003bdbd7812 */ /* 0x000fe200078ec0ff */
[----:B------:R-:W-:Y:S01]  /*17e0*/  IMAD.IADD R116, R116, 0x1, R143 ;  /* 0x0000000174747824 */ /* 0x000fe200078e028f */
[----:B------:R-:W-:Y:S02]  /*17f0*/  IADD3 R68, R70, R69, R68 ;  /* 0x0000004546447210 */ /* 0x000fe40007ffe044 */
[----:B------:R-:W-:Y:S02]  /*1800*/  IADD3 R187, R189, R187, R140 ;  /* 0x000000bbbdbb7210 */ /* 0x000fe40007ffe08c */
[----:B------:R-:W-:-:S02]  /*1810*/  SEL R70, RZ, 0x7fff8, P2 ;  /* 0x0007fff8ff467807 */ /* 0x000fc40001000000 */
[----:B------:R-:W-:Y:S02]  /*1820*/  SEL R69, RZ, 0x4, P1 ;  /* 0x00000004ff457807 */ /* 0x000fe40000800000 */
[----:B------:R-:W-:Y:S02]  /*1830*/  LOP3.LUT R71, R142, 0x3, RZ, 0xc0, !PT ;  /* 0x000000038e477812 */ /* 0x000fe400078ec0ff */
[----:B--2---:R-:W-:Y:S01]  /*1840*/  HMMA.16816.F32.BF16 R140, R92, R56, RZ ;  /* 0x000000385c8c723c */ /* 0x004fe200000418ff */
[----:B------:R-:W-:Y:S02]  /*1850*/  LOP3.LUT R116, R116, 0x3, RZ, 0xc0, !PT ;  /* 0x0000000374747812 */ /* 0x000fe400078ec0ff */
[----:B------:R-:W-:Y:S02]  /*1860*/  IADD3 R70, R71, R70, R69 ;  /* 0x0000004647467210 */ /* 0x000fe40007ffe045 */
[----:B------:R-:W-:Y:S02]  /*1870*/  LOP3.LUT R187, R187, 0xf, RZ, 0xc0, !PT ;  /* 0x0000000fbbbb7812 */ /* 0x000fe400078ec0ff */
[----:B------:R-:W-:-:S02]  /*1880*/  SEL R57, RZ, 0x7fff8, P4 ;  /* 0x0007fff8ff397807 */ /* 0x000fc40002000000 */
[----:B------:R-:W-:Y:S02]  /*1890*/  SEL R56, RZ, 0x4, P6 ;  /* 0x00000004ff387807 */ /* 0x000fe40003000000 */
[----:B------:R-:W-:Y:S01]  /*18a0*/  SHF.L.U32 R68, R68, 0x8, RZ ;  /* 0x0000000844447819 */ /* 0x000fe200000006ff */
[----:B------:R-:W-:Y:S01]  /*18b0*/  HMMA.16816.F32.BF16 R60, R80, R118, R60 ;  /* 0x00000076503c723c */ /* 0x000fe2000004183c */
[----:B------:R-:W-:Y:S01]  /*18c0*/  IADD3 R57, R116, R57, R56 ;  /* 0x0000003974397210 */ /* 0x000fe20007ffe038 */
[----:B------:R-:W-:-:S06]  /*18d0*/  IMAD R70, R70, 0x10, R187 ;  /* 0x0000001046467824 */ /* 0x000fcc00078e02bb */
[----:B0-----:R-:W-:Y:S07]  /*18e0*/  HMMA.16816.F32.BF16 R116, R92, R52, RZ ;  /* 0x000000345c74723c */ /* 0x001fee00000418ff */
[----:B------:R-:W-:Y:S02]  /*18f0*/  LOP3.LUT R52, R68, 0xf00, RZ, 0xe2, !PT ;  /* 0x00000f0044347812 */ /* 0x000fe400078ee2ff */
[----:B------:R-:W-:-:S03]  /*1900*/  LOP3.LUT R53, R70, 0xff, RZ, 0xc0, !PT ;  /* 0x000000ff46357812 */ /* 0x000fc600078ec0ff */
[----:B------:R-:W-:-:S04]  /*1910*/  IMAD R52, R57, 0x1000, R52 ;  /* 0x0000100039347824 */ /* 0x000fc800078e0234 */
[----:B------:R-:W-:Y:S01]  /*1920*/  IMAD.IADD R52, R52, 0x1, R53 ;  /* 0x0000000134347824 */ /* 0x000fe200078e0235 */
[----:B------:R-:W-:Y:S01]  /*1930*/  IADD3 R53, R145, 0x8, RZ ;  /* 0x0000000891357810 */ /* 0x000fe20007ffe0ff */
[----:B------:R-:W-:-:S03]  /*1940*/  FMUL R88, R88, c[0x0][0x188] ;  /* 0x0000620058587a20 */ /* 0x000fc60000400000 */
[----:B------:R-:W-:Y:S01]  /*1950*/  ISETP.GE.AND P6, PT, R16, R53, PT ;  /* 0x000000351000720c */ /* 0x000fe20003fc6270 */
[----:B-1----:R-:W-:Y:S01]  /*1960*/  HMMA.16816.F32.BF16 R68, R92, R64, RZ ;  /* 0x000000405c44723c */ /* 0x002fe200000418ff */
[----:B------:R-:W-:Y:S02]  /*1970*/  FMUL R136, R136, c[0x0][0x188] ;  /* 0x0000620088887a20 */ /* 0x000fe40000400000 */
[----:B------:R-:W-:Y:S02]  /*1980*/  FSEL R218, R88, -INF , P6 ;  /* 0xff80000058da7808 */ /* 0x000fe40003000000 */
[----:B------:R-:W-:Y:S01]  /*1990*/  ISETP.GE.AND P6, PT, R16, R197, PT ;  /* 0x000000c51000720c */ /* 0x000fe20003fc6270 */
[----:B------:R-:W-:Y:S02]  /*19a0*/  FMUL R132, R132, c[0x0][0x188] ;  /* 0x0000620084847a20 */ /* 0x000fe40000400000 */
[----:B------:R-:W-:Y:S01]  /*19b0*/  HMMA.16816.F32.BF16 R56, R80, R58, R140 ;  /* 0x0000003a5038723c */ /* 0x000fe2000004188c */
[----:B------:R-:W-:-:S02]  /*19c0*/  FSEL R136, R136, -INF , P6 ;  /* 0xff80000088887808 */ /* 0x000fc40003000000 */
[----:B------:R-:W-:Y:S01]  /*19d0*/  ISETP.GE.AND P6, PT, R16, R207, PT ;  /* 0x000000cf1000720c */ /* 0x000fe20003fc6270 */
[----:B------:R-:W-:-:S03]  /*19e0*/  FMUL R104, R104, c[0x0][0x188] ;  /* 0x0000620068687a20 */ /* 0x000fc60000400000 */
[----:B------:R-:W-:Y:S02]  /*19f0*/  FSEL R132, R132, -INF , P6 ;  /* 0xff80000084847808 */ /* 0x000fe40003000000 */
[----:B------:R-:W-:Y:S01]  /*1a00*/  ISETP.GE.AND P6, PT, R16, R203, PT ;  /* 0x000000cb1000720c */ /* 0x000fe20003fc6270 */
[----:B------:R-:W-:Y:S01]  /*1a10*/  FMUL R100, R100, c[0x0][0x188] ;  /* 0x0000620064647a20 */ /* 0x000fe20000400000 */
[----:B------:R-:W-:Y:S02]  /*1a20*/  LOP3.LUT R186, R52, 0xffff, RZ, 0xc0, !PT ;  /* 0x0000ffff34ba7812 */ /* 0x000fe400078ec0ff */
[----:B------:R-:W-:Y:S02]  /*1a30*/  FSEL R212, R104, -INF , P6 ;  /* 0xff80000068d47808 */ /* 0x000fe40003000000 */
[----:B------:R-:W-:Y:S01]  /*1a40*/  ISETP.GE.AND P6, PT, R16, R199, PT ;  /* 0x000000c71000720c */ /* 0x000fe20003fc6270 */
[----:B------:R-:W-:Y:S01]  /*1a50*/  FMUL R84, R84, c[0x0][0x188] ;  /* 0x0000620054547a20 */ /* 0x000fe20000400000 */
[--C-:B------:R-:W-:Y:S01]  /*1a60*/  SHF.R.U32.HI R64, RZ, 0xe, R186.reuse ;  /* 0x0000000eff407819 */ /* 0x100fe200000116ba */
[----:B------:R-:W-:Y:S01]  /*1a70*/  FMUL R224, R121, c[0x0][0x188] ;  /* 0x0000620079e07a20 */ /* 0x000fe20000400000 */
[----:B------:R-:W-:-:S02]  /*1a80*/  SHF.R.U32.HI R52, RZ, 0xf, R186 ;  /* 0x0000000fff347819 */ /* 0x000fc400000116ba */
[----:B------:R-:W-:Y:S02]  /*1a90*/  FSEL R206, R100, -INF , P6 ;  /* 0xff80000064ce7808 */ /* 0x000fe40003000000 */
[----:B------:R-:W-:Y:S02]  /*1aa0*/  ISETP.GE.AND P6, PT, R16, R193, PT ;  /* 0x000000c11000720c */ /* 0x000fe40003fc6270 */
[----:B------:R-:W-:Y:S01]  /*1ab0*/  IADD3 R121, R145, 0x39, RZ ;  /* 0x0000003991797810 */ /* 0x000fe20007ffe0ff */
[----:B------:R-:W-:Y:S01]  /*1ac0*/  HMMA.16816.F32.BF16 R68, R80, R66, R68 ;  /* 0x000000425044723c */ /* 0x000fe20000041844 */
[----:B------:R-:W-:Y:S01]  /*1ad0*/  LOP3.LUT P5, RZ, R52, 0x1, RZ, 0xc0, !PT ;  /* 0x0000000134ff7812 */ /* 0x000fe200078ac0ff */
[----:B------:R-:W-:Y:S01]  /*1ae0*/  FMUL R104, R109, c[0x0][0x188] ;  /* 0x000062006d687a20 */ /* 0x000fe20000400000 */
[----:B------:R-:W-:Y:S02]  /*1af0*/  LOP3.LUT P3, RZ, R64, 0x1, RZ, 0xc0, !PT ;  /* 0x0000000140ff7812 */ /* 0x000fe4000786c0ff */
[----:B------:R-:W-:Y:S01]  /*1b00*/  SHF.R.U32.HI R52, RZ, 0xb, R186 ;  /* 0x0000000bff347819 */ /* 0x000fe200000116ba */
[----:B------:R-:W0:Y:S01]  /*1b10*/  LDSM.16.M88.4 R64, [R20+0x1c00] ;  /* 0x001c00001440783b */ /* 0x000e220000000200 */
[----:B------:R-:W-:-:S02]  /*1b20*/  FSEL R202, R84, -INF , P6 ;  /* 0xff80000054ca7808 */ /* 0x000fc40003000000 */
[----:B------:R-:W-:Y:S02]  /*1b30*/  ISETP.GE.AND P6, PT, R16, R121, PT ;  /* 0x000000791000720c */ /* 0x000fe40003fc6270 */
[----:B------:R-:W-:Y:S02]  /*1b40*/  LOP3.LUT R189, R145, 0x59, RZ, 0xfc, !PT ;  /* 0x0000005991bd7812 */ /* 0x000fe400078efcff */
[----:B------:R-:W-:Y:S01]  /*1b50*/  LOP3.LUT P2, RZ, R52, 0x1, RZ, 0xc0, !PT ;  /* 0x0000000134ff7812 */ /* 0x000fe2000784c0ff */
[----:B------:R-:W-:Y:S01]  /*1b60*/  FMUL R52, R57, c[0x0][0x188] ;  /* 0x0000620039347a20 */ /* 0x000fe20000400000 */
[----:B------:R-:W-:Y:S02]  /*1b70*/  SHF.R.U32.HI R53, RZ, 0xa, R186 ;  /* 0x0000000aff357819 */ /* 0x000fe400000116ba */
[----:B------:R-:W-:Y:S02]  /*1b80*/  FSEL R104, R104, -INF , P6 ;  /* 0xff80000068687808 */ /* 0x000fe40003000000 */
[----:B------:R-:W-:Y:S01]  /*1b90*/  ISETP.GE.AND P6, PT, R16, R189, PT ;  /* 0x000000bd1000720c */ /* 0x000fe20003fc6270 */
[----:B------:R-:W-:Y:S01]  /*1ba0*/  FMUL R84, R56, c[0x0][0x188] ;  /* 0x0000620038547a20 */ /* 0x000fe20000400000 */
[----:B------:R-:W-:Y:S01]  /*1bb0*/  HMMA.16816.F32.BF16 R116, R80, R54, R116 ;  /* 0x000000365074723c */ /* 0x000fe20000041874 */
[----:B------:R-:W-:-:S02]  /*1bc0*/  LOP3.LUT P1, RZ, R53, 0x1, RZ, 0xc0, !PT ;  /* 0x0000000135ff7812 */ /* 0x000fc4000782c0ff */
[----:B------:R-:W-:Y:S02]  /*1bd0*/  FSEL R56, R52, -INF , P6 ;  /* 0xff80000034387808 */ /* 0x000fe40003000000 */
[----:B------:R-:W1:Y:S01]  /*1be0*/  LDSM.16.M88.4 R52, [R20+0x1e00] ;  /* 0x001e00001434783b */ /* 0x000e620000000200 */
[----:B------:R-:W-:Y:S01]  /*1bf0*/  IADD3 R187, R145, 0x38, RZ ;  /* 0x0000003891bb7810 */ /* 0x000fe20007ffe0ff */
[----:B------:R-:W-:-:S03]  /*1c00*/  FMUL R108, R108, c[0x0][0x188] ;  /* 0x000062006c6c7a20 */ /* 0x000fc60000400000 */
[----:B------:R-:W-:Y:S02]  /*1c10*/  ISETP.GE.AND P4, PT, R16, R187, PT ;  /* 0x000000bb1000720c */ /* 0x000fe40003f86270 */
[----:B------:R-:W-:Y:S02]  /*1c20*/  IADD3 R211, R145, 0x9, RZ ;  /* 0x0000000991d37810 */ /* 0x000fe40007ffe0ff */
[----:B------:R-:W-:Y:S02]  /*1c30*/  FSEL R108, R108, -INF , P4 ;  /* 0xff8000006c6c7808 */ /* 0x000fe40002000000 */
[----:B------:R-:W-:Y:S01]  /*1c40*/  ISETP.GT.AND P4, PT, R16, R145, PT ;  /* 0x000000911000720c */ /* 0x000fe20003f84270 */
[----:B------:R-:W-:Y:S01]  /*1c50*/  FMUL R89, R89, c[0x0][0x188] ;  /* 0x0000620059597a20 */ /* 0x000fe20000400000 */
[----:B------:R-:W-:Y:S02]  /*1c60*/  IADD3 R209, R145, 0x11, RZ ;  /* 0x0000001191d17810 */ /* 0x000fe40007ffe0ff */
[----:B------:R-:W-:-:S02]  /*1c70*/  FSEL R224, R224, -INF , P4 ;  /* 0xff800000e0e07808 */ /* 0x000fc40002000000 */
[C---:B------:R-:W-:Y:S01]  /*1c80*/  ISETP.GE.AND P4, PT, R16.reuse, R211, PT ;  /* 0x000000d31000720c */ /* 0x040fe20003f86270 */
[----:B------:R-:W-:Y:S01]  /*1c90*/  FMUL R137, R137, c[0x0][0x188] ;  /* 0x0000620089897a20 */ /* 0x000fe20000400000 */
[----:B------:R-:W-:Y:S02]  /*1ca0*/  IADD3 R205, R145, 0x19, RZ ;  /* 0x0000001991cd7810 */ /* 0x000fe40007ffe0ff */
[----:B------:R-:W-:Y:S02]  /*1cb0*/  FSEL R220, R89, -INF , P4 ;  /* 0xff80000059dc7808 */ /* 0x000fe40002000000 */
[----:B------:R-:W-:Y:S01]  /*1cc0*/  ISETP.GE.AND P4, PT, R16, R209, PT ;  /* 0x000000d11000720c */ /* 0x000fe20003f86270 */
[----:B------:R-:W-:Y:S01]  /*1cd0*/  FMUL R133, R133, c[0x0][0x188] ;  /* 0x0000620085857a20 */ /* 0x000fe20000400000 */
[----:B------:R-:W-:Y:S02]  /*1ce0*/  IADD3 R201, R145, 0x21, RZ ;  /* 0x0000002191c97810 */ /* 0x000fe40007ffe0ff */
[----:B------:R-:W-:-:S02]  /*1cf0*/  FSEL R214, R137, -INF , P4 ;  /* 0xff80000089d67808 */ /* 0x000fc40002000000 */
[C---:B------:R-:W-:Y:S01]  /*1d00*/  ISETP.GE.AND P4, PT, R16.reuse, R205, PT ;  /* 0x000000cd1000720c */ /* 0x040fe20003f86270 */
[----:B------:R-:W-:Y:S01]  /*1d10*/  FMUL R105, R105, c[0x0][0x188] ;  /* 0x0000620069697a20 */ /* 0x000fe20000400000 */
[----:B0-----:R-:W-:Y:S02]  /*1d20*/  HMMA.16816.F32.BF16 R140, R92, R64, RZ ;  /* 0x000000405c8c723c */ /* 0x001fe400000418ff */
[----:B------:R-:W-:Y:S02]  /*1d30*/  FSEL R216, R133, -INF , P4 ;  /* 0xff80000085d87808 */ /* 0x000fe40002000000 */
[----:B------:R-:W-:Y:S02]  /*1d40*/  ISETP.GE.AND P4, PT, R16, R201, PT ;  /* 0x000000c91000720c */ /* 0x000fe40003f86270 */
[----:B------:R-:W-:Y:S01]  /*1d50*/  IADD3 R195, R145, 0x29, RZ ;  /* 0x0000002991c37810 */ /* 0x000fe20007ffe0ff */
[----:B------:R-:W-:Y:S01]  /*1d60*/  FMUL R101, R101, c[0x0][0x188] ;  /* 0x0000620065657a20 */ /* 0x000fe20000400000 */
[----:B------:R-:W-:-:S02]  /*1d70*/  FSEL R210, R105, -INF , P4 ;  /* 0xff80000069d27808 */ /* 0x000fc40002000000 */
[C---:B------:R-:W-:Y:S02]  /*1d80*/  ISETP.GE.AND P4, PT, R16.reuse, R195, PT ;  /* 0x000000c31000720c */ /* 0x040fe40003f86270 */
[C---:B------:R-:W-:Y:S02]  /*1d90*/  LOP3.LUT R213, R145.reuse, 0x58, RZ, 0xfc, !PT ;  /* 0x0000005891d57812 */ /* 0x040fe400078efcff */
[----:B------:R-:W-:Y:S01]  /*1da0*/  IADD3 R191, R145, 0x31, RZ ;  /* 0x0000003191bf7810 */ /* 0x000fe20007ffe0ff */
[----:B------:R-:W-:Y:S01]  /*1db0*/  FMUL R85, R85, c[0x0][0x188] ;  /* 0x0000620055557a20 */ /* 0x000fe20000400000 */
[----:B------:R-:W-:Y:S01]  /*1dc0*/  FSEL R208, R101, -INF , P4 ;  /* 0xff80000065d07808 */ /* 0x000fe20002000000 */
[----:B-1----:R-:W-:Y:S01]  /*1dd0*/  HMMA.16816.F32.BF16 R92, R92, R52, RZ ;  /* 0x000000345c5c723c */ /* 0x002fe200000418ff */
[C---:B------:R-:W-:Y:S02]  /*1de0*/  ISETP.GE.AND P6, PT, R16.reuse, R213, PT ;  /* 0x000000d51000720c */ /* 0x040fe40003fc6270 */
[----:B------:R-:W-:-:S02]  /*1df0*/  ISETP.GE.AND P4, PT, R16, R191, PT ;  /* 0x000000bf1000720c */ /* 0x000fc40003f86270 */
[----:B------:R-:W-:Y:S01]  /*1e00*/  LOP3.LUT R57, R145, 0x51, RZ, 0xfc, !PT ;  /* 0x0000005191397812 */ /* 0x000fe200078efcff */
[----:B------:R-:W-:Y:S01]  /*1e10*/  FMUL R61, R61, c[0x0][0x188] ;  /* 0x000062003d3d7a20 */ /* 0x000fe20000400000 */
[----:B------:R-:W-:Y:S02]  /*1e20*/  FSEL R84, R84, -INF , P6 ;  /* 0xff80000054547808 */ /* 0x000fe40003000000 */
[----:B------:R-:W-:Y:S02]  /*1e30*/  FSEL R198, R85, -INF , P4 ;  /* 0xff80000055c67808 */ /* 0x000fe40002000000 */
[----:B------:R-:W-:Y:S02]  /*1e40*/  ISETP.GE.AND P6, PT, R16, R57, PT ;  /* 0x000000391000720c */ /* 0x000fe40003fc6270 */
[----:B------:R-:W-:Y:S01]  /*1e50*/  LOP3.LUT R85, R145, 0x50, RZ, 0xfc, !PT ;  /* 0x0000005091557812 */ /* 0x000fe200078efcff */
[----:B------:R-:W-:Y:S01]  /*1e60*/  FMUL R120, R120, c[0x0][0x188] ;  /* 0x0000620078787a20 */ /* 0x000fe20000400000 */
[----:B------:R-:W-:Y:S01]  /*1e70*/  ISETP.GE.AND P4, PT, R16, R145, PT ;  /* 0x000000911000720c */ /* 0x000fe20003f86270 */
[----:B------:R-:W-:Y:S01]  /*1e80*/  FMUL R88, R60, c[0x0][0x188] ;  /* 0x000062003c587a20 */ /* 0x000fe20000400000 */
[----:B------:R-:W-:-:S02]  /*1e90*/  FSEL R60, R61, -INF , P6 ;  /* 0xff8000003d3c7808 */ /* 0x000fc40003000000 */
[----:B------:R-:W-:Y:S02]  /*1ea0*/  ISETP.GE.AND P6, PT, R16, R85, PT ;  /* 0x000000551000720c */ /* 0x000fe40003fc6270 */
[----:B------:R-:W-:Y:S01]  /*1eb0*/  LOP3.LUT R105, R145, 0x49, RZ, 0xfc, !PT ;  /* 0x0000004991697812 */ /* 0x000fe200078efcff */
[----:B------:R-:W-:Y:S01]  /*1ec0*/  FMUL R97, R97, c[0x0][0x188] ;  /* 0x0000620061617a20 */ /* 0x000fe20000400000 */
[----:B------:R-:W-:Y:S01]  /*1ed0*/  FSEL R120, R120, -INF , P4 ;  /* 0xff80000078787808 */ /* 0x000fe20002000000 */
[----:B------:R-:W-:Y:S01]  /*1ee0*/  HMMA.16816.F32.BF16 R140, R80, R66, R140 ;  /* 0x00000042508c723c */ /* 0x000fe2000004188c */
[----:B------:R-:W-:Y:S02]  /*1ef0*/  FSEL R88, R88, -INF , P6 ;  /* 0xff80000058587808 */ /* 0x000fe40003000000 */
[----:B------:R-:W-:Y:S02]  /*1f00*/  ISETP.GE.AND P6, PT, R16, R105, PT ;  /* 0x000000691000720c */ /* 0x000fe40003fc6270 */
[----:B------:R-:W-:Y:S01]  /*1f10*/  LOP3.LUT R109, R145, 0x48, RZ, 0xfc, !PT ;  /* 0x00000048916d7812 */ /* 0x000fe200078efcff */
[----:B------:R-:W-:Y:S01]  /*1f20*/  FMUL R192, R96, c[0x0][0x188] ;  /* 0x0000620060c07a20 */ /* 0x000fe20000400000 */
[----:B------:R-:W-:-:S02]  /*1f30*/  FMNMX R61, R120, R224, !PT ;  /* 0x000000e0783d7209 */ /* 0x000fc40007800000 */
[----:B------:R-:W-:Y:S02]  /*1f40*/  FSEL R96, R97, -INF , P6 ;  /* 0xff80000061607808 */ /* 0x000fe40003000000 */
[----:B------:R-:W-:Y:S02]  /*1f50*/  ISETP.GE.AND P6, PT, R16, R109, PT ;  /* 0x0000006d1000720c */ /* 0x000fe40003fc6270 */
[----:B------:R-:W-:Y:S02]  /*1f60*/  FMNMX R61, R218, R61, !PT ;  /* 0x0000003dda3d7209 */ /* 0x000fe40007800000 */
[----:B------:R-:W-:Y:S01]  /*1f70*/  LOP3.LUT R137, R145, 0x41, RZ, 0xfc, !PT ;  /* 0x0000004191897812 */ /* 0x000fe200078efcff */
[----:B------:R-:W-:Y:S01]  /*1f80*/  FMUL R77, R77, c[0x0][0x188] ;  /* 0x000062004d4d7a20 */ /* 0x000fe20000400000 */
[----:B------:R-:W-:Y:S01]  /*1f90*/  FSEL R192, R192, -INF , P6 ;  /* 0xff800000c0c07808 */ /* 0x000fe20003000000 */
[----:B------:R-:W-:Y:S01]  /*1fa0*/  HMMA.16816.F32.BF16 R92, R80, R54, R92 ;  /* 0x00000036505c723c */ /* 0x000fe2000004185c */
[----:B------:R-:W-:-:S02]  /*1fb0*/  FMNMX R61, R220, R61, !PT ;  /* 0x0000003ddc3d7209 */ /* 0x000fc40007800000 */
[----:B------:R-:W-:Y:S02]  /*1fc0*/  ISETP.GE.AND P6, PT, R16, R137, PT ;  /* 0x000000891000720c */ /* 0x000fe40003fc6270 */
[----:B------:R-:W-:Y:S01]  /*1fd0*/  LOP3.LUT R133, R145, 0x40, RZ, 0xfc, !PT ;  /* 0x0000004091857812 */ /* 0x000fe200078efcff */
[----:B------:R-:W-:Y:S01]  /*1fe0*/  FMUL R68, R68, c[0x0][0x188] ;  /* 0x0000620044447a20 */ /* 0x000fe20000400000 */
[----:B------:R-:W-:Y:S01]  /*1ff0*/  FMNMX R89, R136, R61, !PT ;  /* 0x0000003d88597209 */ /* 0x000fe20007800000 */
[----:B------:R-:W-:Y:S01]  /*2000*/  FMUL R76, R76, c[0x0][0x188] ;  /* 0x000062004c4c7a20 */ /* 0x000fe20000400000 */
[----:B------:R-:W-:Y:S01]  /*2010*/  FSEL R196, R77, -INF , P6 ;  /* 0xff8000004dc47808 */ /* 0x000fe20003000000 */
[----:B------:R-:W-:Y:S01]  /*2020*/  FMUL R61, R116, c[0x0][0x188] ;  /* 0x00006200743d7a20 */ /* 0x000fe20000400000 */
[----:B------:R-:W-:Y:S01]  /*2030*/  SHF.R.U32.HI R64, RZ, 0x2, R186 ;  /* 0x00000002ff407819 */ /* 0x000fe200000116ba */
[----:B------:R-:W-:Y:S01]  /*2040*/  IMAD.WIDE R222, R8, 0x2, R152 ;  /* 0x0000000208de7825 */ /* 0x000fe200078e0298 */
[----:B------:R-:W-:-:S02]  /*2050*/  ISETP.GE.AND P6, PT, R16, R133, PT ;  /* 0x000000851000720c */ /* 0x000fc40003fc6270 */
[----:B------:R-:W-:Y:S01]  /*2060*/  FSEL R100, R68, -INF , !P2 ;  /* 0xff80000044647808 */ /* 0x000fe20005000000 */
[----:B------:R-:W-:Y:S01]  /*2070*/  FMUL R117, R117, c[0x0][0x188] ;  /* 0x0000620075757a20 */ /* 0x000fe20000400000 */
[----:B------:R-:W-:Y:S01]  /*2080*/  FSEL R116, R76, -INF , P6 ;  /* 0xff8000004c747808 */ /* 0x000fe20003000000 */
[----:B------:R-:W-:Y:S01]  /*2090*/  IMAD.WIDE R226, R8, 0x2, R28 ;  /* 0x0000000208e27825 */ /* 0x000fe200078e021c */
[----:B------:R-:W-:Y:S02]  /*20a0*/  LOP3.LUT P2, RZ, R64, 0x1, RZ, 0xc0, !PT ;  /* 0x0000000140ff7812 */ /* 0x000fe4000784c0ff */
[----:B------:R-:W-:Y:S01]  /*20b0*/  SHF.R.U32.HI R77, RZ, 0x7, R186 ;  /* 0x00000007ff4d7819 */ /* 0x000fe200000116ba */
[----:B------:R0:W2:Y:S01]  /*20c0*/  LDG.E.U16 R64, [R222.64] ;  /* 0x00000006de407981 */ /* 0x0000a2000c1e1500 */
[----:B------:R-:W-:Y:S01]  /*20d0*/  FSEL R76, R61, -INF , !P5 ;  /* 0xff8000003d4c7808 */ /* 0x000fe20006800000 */
[C---:B------:R-:W-:Y:S01]  /*20e0*/  IMAD.WIDE R52, R8.reuse, 0x2, R148 ;  /* 0x0000000208347825 */ /* 0x040fe200078e0294 */
[----:B------:R-:W-:Y:S01]  /*20f0*/  SHF.R.U32.HI R61, RZ, 0x3, R186 ;  /* 0x00000003ff3d7819 */ /* 0x000fe200000116ba */
[----:B------:R1:W3:Y:S02]  /*2100*/  LDG.E.U16 R194, [R226.64] ;  /* 0x00000006e2c27981 */ /* 0x0002e4000c1e1500 */
[----:B------:R-:W-:Y:S01]  /*2110*/  IMAD.WIDE R232, R8, 0x2, R146 ;  /* 0x0000000208e87825 */ /* 0x000fe200078e0292 */
[----:B------:R-:W-:-:S03]  /*2120*/  LOP3.LUT P6, RZ, R77, 0x1, RZ, 0xc0, !PT ;  /* 0x000000014dff7812 */ /* 0x000fc600078cc0ff */
[C---:B0-----:R-:W-:Y:S01]  /*2130*/  IMAD.WIDE R222, R8.reuse, 0x2, R30 ;  /* 0x0000000208de7825 */ /* 0x041fe200078e021e */
[----:B------:R-:W-:Y:S01]  /*2140*/  FSEL R190, R117, -INF , !P3 ;  /* 0xff80000075be7808 */ /* 0x000fe20005800000 */
[----:B------:R0:W4:Y:S02]  /*2150*/  LDG.E.U16 R68, [R232.64] ;  /* 0x00000006e8447981 */ /* 0x000124000c1e1500 */
[C---:B------:R-:W-:Y:S01]  /*2160*/  IMAD.WIDE R230, R8.reuse, 0x2, R32 ;  /* 0x0000000208e67825 */ /* 0x040fe200078e0220 */
[----:B------:R-:W-:Y:S01]  /*2170*/  LOP3.LUT P3, RZ, R61, 0x1, RZ, 0xc0, !PT ;  /* 0x000000013dff7812 */ /* 0x000fe2000786c0ff */
[----:B------:R5:W2:Y:S02]  /*2180*/  LDG.E.U16 R200, [R222.64] ;  /* 0x00000006dec87981 */ /* 0x000aa4000c1e1500 */
[----:B------:R-:W-:Y:S02]  /*2190*/  IMAD.WIDE R228, R8, 0x2, R36 ;  /* 0x0000000208e47825 */ /* 0x000fe400078e0224 */
[----:B------:R0:W2:Y:S02]  /*21a0*/  LDG.E.U16 R61, [R52.64] ;  /* 0x00000006343d7981 */ /* 0x0000a4000c1e1500 */
[----:B------:R-:W-:-:S02]  /*21b0*/  FMUL R140, R140, c[0x0][0x188] ;  /* 0x000062008c8c7a20 */ /* 0x000fc40000400000 */
[C---:B------:R-:W-:Y:S01]  /*21c0*/  IMAD.WIDE R54, R8.reuse, 0x2, R40 ;  /* 0x0000000208367825 */ /* 0x040fe200078e0228 */
[----:B------:R0:W2:Y:S03]  /*21d0*/  LDG.E.U16 R65, [R230.64] ;  /* 0x00000006e6417981 */ /* 0x0000a6000c1e1500 */
[C---:B-1----:R-:W-:Y:S01]  /*21e0*/  IMAD.WIDE R226, R8.reuse, 0x2, R44 ;  /* 0x0000000208e27825 */ /* 0x042fe200078e022c */
[----:B------:R1:W2:Y:S03]  /*21f0*/  LDG.E.U16 R204, [R228.64] ;  /* 0x00000006e4cc7981 */ /* 0x0002a6000c1e1500 */
[----:B-----5:R-:W-:Y:S01]  /*2200*/  IMAD.WIDE R222, R8, 0x2, R46 ;  /* 0x0000000208de7825 */ /* 0x020fe200078e022e */
[----:B------:R5:W2:Y:S01]  /*2210*/  LDG.E.U16 R67, [R54.64] ;  /* 0x0000000636437981 */ /* 0x000aa2000c1e1500 */
[----:B0-----:R-:W-:-:S02]  /*2220*/  FSEL R230, R140, -INF , !P6 ;  /* 0xff8000008ce67808 */ /* 0x001fc40007000000 */
[C---:B------:R-:W-:Y:S01]  /*2230*/  IMAD.WIDE R234, R8.reuse, 0x2, R150 ;  /* 0x0000000208ea7825 */ /* 0x040fe200078e0296 */
[----:B------:R-:W2:Y:S03]  /*2240*/  LDG.E.U16 R226, [R226.64] ;  /* 0x00000006e2e27981 */ /* 0x000ea6000c1e1500 */
[C---:B------:R-:W-:Y:S01]  /*2250*/  IMAD.WIDE R52, R8.reuse, 0x2, R38 ;  /* 0x0000000208347825 */ /* 0x040fe200078e0226 */
[----:B------:R0:W2:Y:S03]  /*2260*/  LDG.E.U16 R188, [R234.64] ;  /* 0x00000006eabc7981 */ /* 0x0000a6000c1e1500 */
[C---:B------:R-:W-:Y:S01]  /*2270*/  IMAD.WIDE R80, R8.reuse, 0x2, R48 ;  /* 0x0000000208507825 */ /* 0x040fe200078e0230 */
[----:B------:R0:W2:Y:S03]  /*2280*/  LDG.E.U16 R66, [R52.64] ;  /* 0x0000000634427981 */ /* 0x0000a6000c1e1500 */
[----:B------:R-:W-:Y:S01]  /*2290*/  FMUL R232, R141, c[0x0][0x188] ;  /* 0x000062008de87a20 */ /* 0x000fe20000400000 */
[----:B------:R0:W2:Y:S01]  /*22a0*/  LDG.E.U16 R222, [R222.64] ;  /* 0x00000006dede7981 */ /* 0x0000a2000c1e1500 */
[----:B------:R-:W-:-:S03]  /*22b0*/  IMAD.WIDE R140, R8, 0x2, R42 ;  /* 0x00000002088c7825 */ /* 0x000fc600078e022a */
[----:B------:R0:W2:Y:S01]  /*22c0*/  LDG.E.U16 R77, [R80.64] ;  /* 0x00000006504d7981 */ /* 0x0000a2000c1e1500 */
[----:B-1----:R-:W-:-:S03]  /*22d0*/  IMAD.WIDE R228, R8, 0x2, R50 ;  /* 0x0000000208e47825 */ /* 0x002fc600078e0232 */
[----:B------:R1:W2:Y:S01]  /*22e0*/  LDG.E.U16 R140, [R140.64] ;  /* 0x000000068c8c7981 */ /* 0x0002a2000c1e1500 */
[----:B-----5:R-:W-:-:S03]  /*22f0*/  IMAD.WIDE R54, R8, 0x2, R34 ;  /* 0x0000000208367825 */ /* 0x020fc600078e0222 */
[----:B------:R-:W5:Y:S01]  /*2300*/  LDG.E.U16 R228, [R228.64] ;  /* 0x00000006e4e47981 */ /* 0x000f62000c1e1500 */
[----:B0-----:R-:W-:-:S03]  /*2310*/  FMUL R80, R92, c[0x0][0x188] ;  /* 0x000062005c507a20 */ /* 0x001fc60000400000 */
[----:B------:R0:W2:Y:S01]  /*2320*/  LDG.E.U16 R92, [R54.64] ;  /* 0x00000006365c7981 */ /* 0x0000a2000c1e1500 */
[----:B------:R-:W-:Y:S01]  /*2330*/  FMNMX R89, R214, R89, !PT ;  /* 0x00000059d6597209 */ /* 0x000fe20007800000 */
[----:B------:R-:W-:Y:S01]  /*2340*/  FMUL R52, R69, c[0x0][0x188] ;  /* 0x0000620045347a20 */ /* 0x000fe20000400000 */
[----:B------:R-:W-:Y:S01]  /*2350*/  SHF.R.U32.HI R97, RZ, 0x6, R186 ;  /* 0x00000006ff617819 */ /* 0x000fe200000116ba */
[----:B------:R-:W-:Y:S01]  /*2360*/  FMUL R82, R93, c[0x0][0x188] ;  /* 0x000062005d527a20 */ /* 0x000fe20000400000 */
[----:B------:R-:W-:Y:S01]  /*2370*/  FMNMX R89, R132, R89, !PT ;  /* 0x0000005984597209 */ /* 0x000fe20007800000 */
[----:B------:R-:W-:Y:S01]  /*2380*/  FMUL R81, R91, c[0x0][0x188] ;  /* 0x000062005b517a20 */ /* 0x000fe20000400000 */
[----:B------:R-:W-:Y:S01]  /*2390*/  FSEL R80, R80, -INF , !P3 ;  /* 0xff80000050507808 */ /* 0x000fe20005800000 */
[----:B------:R-:W-:Y:S01]  /*23a0*/  FMUL R83, R122, c[0x0][0x188] ;  /* 0x000062007a537a20 */ /* 0x000fe20000400000 */
[----:B------:R-:W-:Y:S01]  /*23b0*/  FMNMX R89, R216, R89, !PT ;  /* 0x00000059d8597209 */ /* 0x000fe20007800000 */
[----:B------:R-:W-:Y:S01]  /*23c0*/  FMUL R58, R58, c[0x0][0x188] ;  /* 0x000062003a3a7a20 */ /* 0x000fe20000400000 */
[----:B------:R-:W-:Y:S01]  /*23d0*/  ISETP.GE.AND P6, PT, R22, R197, PT ;  /* 0x000000c51600720c */ /* 0x000fe20003fc6270 */
[----:B------:R-:W-:Y:S01]  /*23e0*/  FMUL R110, R110, c[0x0][0x188] ;  /* 0x000062006e6e7a20 */ /* 0x000fe20000400000 */
[----:B------:R-:W-:Y:S01]  /*23f0*/  FMNMX R89, R212, R89, !PT ;  /* 0x00000059d4597209 */ /* 0x000fe20007800000 */
[----:B------:R-:W-:Y:S01]  /*2400*/  FMUL R135, R135, c[0x0][0x188] ;  /* 0x0000620087877a20 */ /* 0x000fe20000400000 */
[----:B------:R-:W-:Y:S02]  /*2410*/  BAR.SYNC.DEFER_BLOCKING 0x0 ;  /* 0x0000000000007b1d */ /* 0x000fe40000010000 */
[----:B------:R-:W-:-:S04]  /*2420*/  FMNMX R89, R210, R89, !PT ;  /* 0x00000059d2597209 */ /* 0x000fc80007800000 */
        /* <DEDUP_REMOVED lines=15> */
[----:B------:R-:W-:Y:S02]  /*2520*/  FMNMX R89, R190, R89, !PT ;  /* 0x00000059be597209 */ /* 0x000fe40007800000 */
[----:B------:R-:W-:Y:S02]  /*2530*/  FSEL R52, R52, -INF , !P1 ;  /* 0xff80000034347808 */ /* 0x000fe40004800000 */
[----:B------:R-:W-:Y:S02]  /*2540*/  FMNMX R89, R100, R89, !PT ;  /* 0x0000005964597209 */ /* 0x000fe40007800000 */
[----:B------:R-:W-:Y:S02]  /*2550*/  LOP3.LUT P5, RZ, R97, 0x1, RZ, 0xc0, !PT ;  /* 0x0000000161ff7812 */ /* 0x000fe400078ac0ff */
[----:B------:R-:W-:Y:S02]  /*2560*/  FMNMX R89, R52, R89, !PT ;  /* 0x0000005934597209 */ /* 0x000fe40007800000 */
[----:B------:R-:W-:-:S02]  /*2570*/  FSEL R232, R232, -INF , !P5 ;  /* 0xff800000e8e87808 */ /* 0x000fc40006800000 */
[----:B------:R-:W-:-:S04]  /*2580*/  FMNMX R89, R230, R89, !PT ;  /* 0x00000059e6597209 */ /* 0x000fc80007800000 */
[----:B------:R-:W-:Y:S02]  /*2590*/  FMNMX R89, R232, R89, !PT ;  /* 0x00000059e8597209 */ /* 0x000fe40007800000 */
[----:B------:R-:W-:Y:S02]  /*25a0*/  FSEL R82, R82, -INF , !P2 ;  /* 0xff80000052527808 */ /* 0x000fe40005000000 */
[----:B------:R-:W-:-:S04]  /*25b0*/  FMNMX R89, R80, R89, !PT ;  /* 0x0000005950597209 */ /* 0x000fc80007800000 */
[----:B------:R-:W-:-:S05]  /*25c0*/  FMNMX R89, R82, R89, !PT ;  /* 0x0000005952597209 */ /* 0x000fca0007800000 */
[----:B------:R-:W0:Y:S01]  /*25d0*/  SHFL.BFLY PT, R234, R89, 0x2, 0x1f ;  /* 0x0c401f0059ea7f89 */ /* 0x000e2200000e0000 */
[----:B------:R-:W-:Y:S02]  /*25e0*/  FMUL R91, R138, c[0x0][0x188] ;  /* 0x000062008a5b7a20 */ /* 0x000fe40000400000 */
[----:B------:R-:W-:Y:S01]  /*25f0*/  FMUL R69, R90, c[0x0][0x188] ;  /* 0x000062005a457a20 */ /* 0x000fe20000400000 */
[CC--:B------:R-:W-:Y:S01]  /*2600*/  ISETP.GE.AND P3, PT, R22.reuse, R145.reuse, PT ;  /* 0x000000911600720c */ /* 0x0c0fe20003f66270 */
[----:B------:R-:W-:Y:S01]  /*2610*/  FMUL R90, R123, c[0x0][0x188] ;  /* 0x000062007b5a7a20 */ /* 0x000fe20000400000 */
[----:B------:R-:W-:Y:S01]  /*2620*/  ISETP.GT.AND P2, PT, R22, R145, PT ;  /* 0x000000911600720c */ /* 0x000fe20003f44270 */
[----:B------:R-:W-:Y:S01]  /*2630*/  FMUL R97, R102, c[0x0][0x188] ;  /* 0x0000620066617a20 */ /* 0x000fe20000400000 */
[----:B------:R-:W-:Y:S02]  /*2640*/  FSEL R91, R91, -INF , P6 ;  /* 0xff8000005b5b7808 */ /* 0x000fe40003000000 */
[----:B------:R-:W-:-:S02]  /*2650*/  ISETP.GE.AND P6, PT, R22, R199, PT ;  /* 0x000000c71600720c */ /* 0x000fc40003fc6270 */
[----:B------:R-:W-:Y:S02]  /*2660*/  FSEL R83, R83, -INF , P3 ;  /* 0xff80000053537808 */ /* 0x000fe40001800000 */
[----:B------:R-:W-:Y:S02]  /*2670*/  FSEL R90, R90, -INF , P2 ;  /* 0xff8000005a5a7808 */ /* 0x000fe40001000000 */
[----:B------:R-:W-:Y:S02]  /*2680*/  FSEL R97, R97, -INF , P6 ;  /* 0xff80000061617808 */ /* 0x000fe40003000000 */
[C---:B------:R-:W-:Y:S02]  /*2690*/  ISETP.GE.AND P6, PT, R22.reuse, R213, PT ;  /* 0x000000d51600720c */ /* 0x040fe40003fc6270 */
[----:B------:R-:W-:Y:S02]  /*26a0*/  ISETP.GE.AND P1, PT, R22, R211, PT ;  /* 0x000000d31600720c */ /* 0x000fe40003f26270 */
[----:B------:R-:W-:-:S02]  /*26b0*/  FSEL R69, R69, -INF , P4 ;  /* 0xff80000045457808 */ /* 0x000fc40002000000 */
[----:B0-----:R-:W-:Y:S02]  /*26c0*/  FMNMX R54, R83, R90, !PT ;  /* 0x0000005a53367209 */ /* 0x001fe40007800000 */
[----:B------:R-:W-:Y:S02]  /*26d0*/  ISETP.GE.AND P5, PT, R22, R187, PT ;  /* 0x000000bb1600720c */ /* 0x000fe40003fa6270 */
[----:B-1----:R-:W-:Y:S02]  /*26e0*/  FSEL R141, R58, -INF , P6 ;  /* 0xff8000003a8d7808 */ /* 0x002fe40003000000 */
[----:B------:R-:W-:Y:S02]  /*26f0*/  FSEL R81, R81, -INF , P1 ;  /* 0xff80000051517808 */ /* 0x000fe40000800000 */
[----:B------:R-:W-:Y:S02]  /*2700*/  FMNMX R58, R69, R54, !PT ;  /* 0x00000036453a7209 */ /* 0x000fe40007800000 */
[----:B------:R-:W-:Y:S01]  /*2710*/  FMNMX R234, R89, R234, !PT ;  /* 0x000000ea59ea7209 */ /* 0x000fe20007800000 */
[----:B------:R-:W-:Y:S01]  /*2720*/  FMUL R89, R139, c[0x0][0x188] ;  /* 0x000062008b597a20 */ /* 0x000fe20000400000 */
[----:B------:R-:W-:-:S02]  /*2730*/  FSEL R197, R110, -INF , P5 ;  /* 0xff8000006ec57808 */ /* 0x000fc40002800000 */
[----:B------:R-:W-:Y:S02]  /*2740*/  ISETP.GE.AND P5, PT, R22, R209, PT ;  /* 0x000000d11600720c */ /* 0x000fe40003fa6270 */
[----:B------:R-:W-:Y:S01]  /*2750*/  FMNMX R58, R81, R58, !PT ;  /* 0x0000003a513a7209 */ /* 0x000fe20007800000 */
[----:B------:R-:W-:Y:S01]  /*2760*/  FMUL R93, R134, c[0x0][0x188] ;  /* 0x00006200865d7a20 */ /* 0x000fe20000400000 */
[C---:B------:R-:W-:Y:S02]  /*2770*/  ISETP.GE.AND P4, PT, R22.reuse, R207, PT ;  /* 0x000000cf1600720c */ /* 0x040fe40003f86270 */
[----:B------:R-:W-:Y:S02]  /*2780*/  FSEL R89, R89, -INF , P5 ;  /* 0xff80000059597808 */ /* 0x000fe40002800000 */
[----:B------:R-:W-:Y:S02]  /*2790*/  FMNMX R58, R91, R58, !PT ;  /* 0x0000003a5b3a7209 */ /* 0x000fe40007800000 */
[----:B------:R-:W-:-:S02]  /*27a0*/  ISETP.GE.AND P3, PT, R22, R205, PT ;  /* 0x000000cd1600720c */ /* 0x000fc40003f66270 */
[----:B------:R-:W-:Y:S02]  /*27b0*/  FSEL R93, R93, -INF , P4 ;  /* 0xff8000005d5d7808 */ /* 0x000fe40002000000 */
[----:B------:R-:W-:Y:S01]  /*27c0*/  FMNMX R58, R89, R58, !PT ;  /* 0x0000003a593a7209 */ /* 0x000fe20007800000 */
[----:B------:R-:W-:Y:S01]  /*27d0*/  FMUL R106, R106, c[0x0][0x188] ;  /* 0x000062006a6a7a20 */ /* 0x000fe20000400000 */
[C---:B------:R-:W-:Y:S02]  /*27e0*/  ISETP.GE.AND P2, PT, R22.reuse, R203, PT ;  /* 0x000000cb1600720c */ /* 0x040fe40003f46270 */
[----:B------:R-:W-:Y:S02]  /*27f0*/  FSEL R221, R135, -INF , P3 ;  /* 0xff80000087dd7808 */ /* 0x000fe40001800000 */
[----:B------:R-:W-:Y:S01]  /*2800*/  FMNMX R58, R93, R58, !PT ;  /* 0x0000003a5d3a7209 */ /* 0x000fe20007800000 */
[----:B------:R-:W-:Y:S01]  /*2810*/  FMUL R101, R107, c[0x0][0x188] ;  /* 0x000062006b657a20 */ /* 0x000fe20000400000 */
[----:B------:R-:W-:-:S02]  /*2820*/  ISETP.GE.AND P1, PT, R22, R201, PT ;  /* 0x000000c91600720c */ /* 0x000fc40003f26270 */
[----:B------:R-:W-:Y:S02]  /*2830*/  FSEL R223, R106, -INF , P2 ;  /* 0xff8000006adf7808 */ /* 0x000fe40001000000 */
[----:B------:R-:W-:Y:S02]  /*2840*/  FMNMX R58, R221, R58, !PT ;  /* 0x0000003add3a7209 */ /* 0x000fe40007800000 */
[----:B------:R-:W-:Y:S02]  /*2850*/  FSEL R101, R101, -INF , P1 ;  /* 0xff80000065657808 */ /* 0x000fe40000800000 */
[----:B------:R-:W-:Y:S01]  /*2860*/  FMNMX R58, R223, R58, !PT ;  /* 0x0000003adf3a7209 */ /* 0x000fe20007800000 */
[----:B------:R-:W-:Y:S01]  /*2870*/  FMUL R103, R103, c[0x0][0x188] ;  /* 0x0000620067677a20 */ /* 0x000fe20000400000 */
[----:B------:R-:W-:Y:S02]  /*2880*/  ISETP.GE.AND P5, PT, R22, R195, PT ;  /* 0x000000c31600720c */ /* 0x000fe40003fa6270 */
[----:B------:R-:W-:Y:S01]  /*2890*/  FMNMX R58, R101, R58, !PT ;  /* 0x0000003a653a7209 */ /* 0x000fe20007800000 */
[----:B------:R-:W-:Y:S01]  /*28a0*/  FMUL R86, R86, c[0x0][0x188] ;  /* 0x0000620056567a20 */ /* 0x000fe20000400000 */
[----:B------:R-:W-:-:S02]  /*28b0*/  ISETP.GE.AND P4, PT, R22, R193, PT ;  /* 0x000000c11600720c */ /* 0x000fc40003f86270 */
[----:B------:R-:W-:Y:S02]  /*28c0*/  FSEL R219, R103, -INF , P5 ;  /* 0xff80000067db7808 */ /* 0x000fe40002800000 */
[----:B------:R-:W-:Y:S01]  /*28d0*/  FMNMX R58, R97, R58, !PT ;  /* 0x0000003a613a7209 */ /* 0x000fe20007800000 */
[----:B------:R-:W-:Y:S01]  /*28e0*/  FMUL R87, R87, c[0x0][0x188] ;  /* 0x0000620057577a20 */ /* 0x000fe20000400000 */
[----:B------:R-:W-:Y:S02]  /*28f0*/  ISETP.GE.AND P3, PT, R22, R191, PT ;  /* 0x000000bf1600720c */ /* 0x000fe40003f66270 */
[----:B------:R-:W-:Y:S02]  /*2900*/  FSEL R213, R86, -INF , P4 ;  /* 0xff80000056d57808 */ /* 0x000fe40002000000 */
[----:B------:R-:W-:Y:S01]  /*2910*/  FMNMX R58, R219, R58, !PT ;  /* 0x0000003adb3a7209 */ /* 0x000fe20007800000 */
[----:B------:R-:W0:Y:S01]  /*2920*/  SHFL.BFLY PT, R53, R234, 0x1, 0x1f ;  /* 0x0c201f00ea357f89 */ /* 0x000e2200000e0000 */
[----:B------:R-:W-:-:S02]  /*2930*/  FSEL R211, R87, -INF , P3 ;  /* 0xff80000057d37808 */ /* 0x000fc40001800000 */
[----:B------:R-:W-:Y:S01]  /*2940*/  FMNMX R58, R213, R58, !PT ;  /* 0x0000003ad53a7209 */ /* 0x000fe20007800000 */
[----:B------:R-:W-:Y:S01]  /*2950*/  FMUL R111, R111, c[0x0][0x188] ;  /* 0x000062006f6f7a20 */ /* 0x000fe20000400000 */
[C---:B------:R-:W-:Y:S02]  /*2960*/  ISETP.GE.AND P2, PT, R22.reuse, R121, PT ;  /* 0x000000791600720c */ /* 0x040fe40003f46270 */
[----:B------:R-:W-:Y:S01]  /*2970*/  FMNMX R58, R211, R58, !PT ;  /* 0x0000003ad33a7209 */ /* 0x000fe20007800000 */
[----:B------:R-:W-:Y:S01]  /*2980*/  FMUL R59, R59, c[0x0][0x188] ;  /* 0x000062003b3b7a20 */ /* 0x000fe20000400000 */
[----:B------:R-:W-:Y:S01]  /*2990*/  ISETP.GE.AND P1, PT, R22, R189, PT ;  /* 0x000000bd1600720c */ /* 0x000fe20003f26270 */
[----:B------:R-:W-:Y:S01]  /*29a0*/  FMUL R78, R78, c[0x0][0x188] ;  /* 0x000062004e4e7a20 */ /* 0x000fe20000400000 */
[----:B------:R-:W-:Y:S02]  /*29b0*/  FSEL R209, R111, -INF , P2 ;  /* 0xff8000006fd17808 */ /* 0x000fe40001000000 */
[----:B------:R-:W-:-:S02]  /*29c0*/  ISETP.GE.AND P6, PT, R22, R133, PT ;  /* 0x000000851600720c */ /* 0x000fc40003fc6270 */
[----:B------:R-:W-:Y:S01]  /*29d0*/  FMNMX R58, R197, R58, !PT ;  /* 0x0000003ac53a7209 */ /* 0x000fe20007800000 */
[----:B------:R-:W-:Y:S01]  /*29e0*/  FMUL R79, R79, c[0x0][0x188] ;  /* 0x000062004f4f7a20 */ /* 0x000fe20000400000 */
[----:B------:R-:W-:Y:S02]  /*29f0*/  FSEL R135, R59, -INF , P1 ;  /* 0xff8000003b877808 */ /* 0x000fe40000800000 */
[----:B------:R-:W-:Y:S02]  /*2a00*/  ISETP.GE.AND P1, PT, R22, R137, PT ;  /* 0x000000891600720c */ /* 0x000fe40003f26270 */
[----:B------:R-:W-:Y:S02]  /*2a10*/  FSEL R205, R78, -INF , P6 ;  /* 0xff8000004ecd7808 */ /* 0x000fe40003000000 */
        /* <DEDUP_REMOVED lines=9> */
[----:B------:R-:W-:Y:S01]  /*2ab0*/  FMUL R62, R62, c[0x0][0x188] ;  /* 0x000062003e3e7a20 */ /* 0x000fe20000400000 */
[----:B0-----:R-:W-:Y:S01]  /*2ac0*/  FMNMX R53, R234, R53, !PT ;  /* 0x00000035ea357209 */ /* 0x001fe20007800000 */
[----:B------:R-:W-:Y:S01]  /*2ad0*/  FMUL R63, R63, c[0x0][0x188] ;  /* 0x000062003f3f7a20 */ /* 0x000fe20000400000 */
[----:B------:R-:W-:-:S02]  /*2ae0*/  ISETP.GE.AND P4, PT, R22, R85, PT ;  /* 0x000000551600720c */ /* 0x000fc40003f86270 */
[----:B------:R-:W-:Y:S02]  /*2af0*/  FSEL R193, R99, -INF , P3 ;  /* 0xff80000063c17808 */ /* 0x000fe40001800000 */
[----:B------:R-:W-:Y:S02]  /*2b00*/  FMNMX R58, R195, R58, !PT ;  /* 0x0000003ac33a7209 */ /* 0x000fe40007800000 */
[----:B------:R-:W-:Y:S02]  /*2b10*/  ISETP.GE.AND P5, PT, R22, R57, PT ;  /* 0x000000391600720c */ /* 0x000fe40003fa6270 */
[----:B------:R-:W-:Y:S02]  /*2b20*/  FMNMX R53, R53, R144, !PT ;  /* 0x0000009035357209 */ /* 0x000fe40007800000 */
[----:B------:R-:W-:Y:S02]  /*2b30*/  SHF.R.U32.HI R54, RZ, 0xd, R186 ;  /* 0x0000000dff367819 */ /* 0x000fe400000116ba */
[----:B------:R-:W-:-:S02]  /*2b40*/  FSEL R189, R62, -INF , P4 ;  /* 0xff8000003ebd7808 */ /* 0x000fc40002000000 */
[----:B------:R-:W-:Y:S02]  /*2b50*/  FMNMX R58, R193, R58, !PT ;  /* 0x0000003ac13a7209 */ /* 0x000fe40007800000 */
[----:B------:R-:W-:Y:S02]  /*2b60*/  FSEL R145, R63, -INF , P5 ;  /* 0xff8000003f917808 */ /* 0x000fe40002800000 */
[----:B------:R-:W-:Y:S01]  /*2b70*/  LOP3.LUT P5, RZ, R54, 0x1, RZ, 0xc0, !PT ;  /* 0x0000000136ff7812 */ /* 0x000fe200078ac0ff */
[----:B------:R-:W-:Y:S01]  /*2b80*/  FADD R54, R136, -R53 ;  /* 0x8000003588367221 */ /* 0x000fe20000000000 */
[----:B------:R-:W-:-:S03]  /*2b90*/  FMNMX R58, R189, R58, !PT ;  /* 0x0000003abd3a7209 */ /* 0x000fc60007800000 */
[----:B------:R-:W-:Y:S01]  /*2ba0*/  FMUL R207, R54, 1.4426950216293334961 ;  /* 0x3fb8aa3b36cf7820 */ /* 0x000fe20000400000 */
[--C-:B------:R-:W-:Y:S02]  /*2bb0*/  SHF.R.U32.HI R54, RZ, 0xc, R186.reuse ;  /* 0x0000000cff367819 */ /* 0x100fe400000116ba */
[----:B------:R-:W-:Y:S01]  /*2bc0*/  FMNMX R58, R145, R58, !PT ;  /* 0x0000003a913a7209 */ /* 0x000fe20007800000 */
[----:B------:R-:W-:Y:S01]  /*2bd0*/  FMUL R118, R118, c[0x0][0x188] ;  /* 0x0000620076767a20 */ /* 0x000fe20000400000 */
[----:B------:R-:W-:Y:S02]  /*2be0*/  LOP3.LUT P4, RZ, R54, 0x1, RZ, 0xc0, !PT ;  /* 0x0000000136ff7812 */ /* 0x000fe4000788c0ff */
[----:B------:R-:W-:Y:S02]  /*2bf0*/  FMNMX R58, R141, R58, !PT ;  /* 0x0000003a8d3a7209 */ /* 0x000fe40007800000 */
[----:B------:R-:W-:Y:S01]  /*2c00*/  SHF.R.U32.HI R54, RZ, 0x9, R186 ;  /* 0x00000009ff367819 */ /* 0x000fe200000116ba */
[----:B------:R-:W-:Y:S01]  /*2c10*/  FMUL R119, R119, c[0x0][0x188] ;  /* 0x0000620077777a20 */ /* 0x000fe20000400000 */
[----:B------:R-:W-:-:S02]  /*2c20*/  FSEL R137, R118, -INF , !P5 ;  /* 0xff80000076897808 */ /* 0x000fc40006800000 */
[----:B------:R-:W-:Y:S02]  /*2c30*/  FMNMX R58, R135, R58, !PT ;  /* 0x0000003a873a7209 */ /* 0x000fe40007800000 */
[----:B------:R-:W-:Y:S01]  /*2c40*/  LOP3.LUT P3, RZ, R54, 0x1, RZ, 0xc0, !PT ;  /* 0x0000000136ff7812 */ /* 0x000fe2000786c0ff */
[----:B------:R-:W-:Y:S01]  /*2c50*/  FMUL R70, R70, c[0x0][0x188] ;  /* 0x0000620046467a20 */ /* 0x000fe20000400000 */
[----:B------:R-:W-:Y:S02]  /*2c60*/  SHF.R.U32.HI R54, RZ, 0x8, R186 ;  /* 0x00000008ff367819 */ /* 0x000fe400000116ba */
[----:B------:R-:W-:Y:S02]  /*2c70*/  FSEL R133, R119, -INF , !P4 ;  /* 0xff80000077857808 */ /* 0x000fe40006000000 */
[----:B------:R-:W-:Y:S01]  /*2c80*/  FMNMX R58, R137, R58, !PT ;  /* 0x0000003a893a7209 */ /* 0x000fe20007800000 */
[----:B------:R-:W-:Y:S01]  /*2c90*/  FMUL R71, R71, c[0x0][0x188] ;  /* 0x0000620047477a20 */ /* 0x000fe20000400000 */
[----:B------:R-:W-:-:S02]  /*2ca0*/  LOP3.LUT P2, RZ, R54, 0x1, RZ, 0xc0, !PT ;  /* 0x0000000136ff7812 */ /* 0x000fc4000784c0ff */
[--C-:B------:R-:W-:Y:S02]  /*2cb0*/  SHF.R.U32.HI R54, RZ, 0x5, R186.reuse ;  /* 0x00000005ff367819 */ /* 0x100fe400000116ba */
[----:B------:R-:W-:Y:S02]  /*2cc0*/  FSEL R121, R70, -INF , !P3 ;  /* 0xff80000046797808 */ /* 0x000fe40005800000 */
[----:B------:R-:W-:Y:S01]  /*2cd0*/  FMNMX R58, R133, R58, !PT ;  /* 0x0000003a853a7209 */ /* 0x000fe20007800000 */
[----:B------:R-:W-:Y:S01]  /*2ce0*/  FMUL R111, R142, c[0x0][0x188] ;  /* 0x000062008e6f7a20 */ /* 0x000fe20000400000 */
[----:B------:R-:W-:Y:S02]  /*2cf0*/  LOP3.LUT P6, RZ, R54, 0x1, RZ, 0xc0, !PT ;  /* 0x0000000136ff7812 */ /* 0x000fe400078cc0ff */
[----:B------:R-:W-:Y:S02]  /*2d00*/  SHF.R.U32.HI R54, RZ, 0x4, R186 ;  /* 0x00000004ff367819 */ /* 0x000fe400000116ba */
[----:B------:R-:W-:-:S02]  /*2d10*/  FSEL R117, R71, -INF , !P2 ;  /* 0xff80000047757808 */ /* 0x000fc40005000000 */
[----:B------:R-:W-:Y:S01]  /*2d20*/  FMNMX R58, R121, R58, !PT ;  /* 0x0000003a793a7209 */ /* 0x000fe20007800000 */
[----:B------:R-:W-:Y:S01]  /*2d30*/  FMUL R109, R143, c[0x0][0x188] ;  /* 0x000062008f6d7a20 */ /* 0x000fe20000400000 */
[----:B------:R-:W-:Y:S02]  /*2d40*/  LOP3.LUT P1, RZ, R54, 0x1, RZ, 0xc0, !PT ;  /* 0x0000000136ff7812 */ /* 0x000fe4000782c0ff */
[----:B------:R-:W-:Y:S02]  /*2d50*/  SHF.R.U32.HI R186, RZ, 0x1, R186 ;  /* 0x00000001ffba7819 */ /* 0x000fe400000116ba */
[----:B------:R-:W-:Y:S02]  /*2d60*/  FSEL R111, R111, -INF , !P6 ;  /* 0xff8000006f6f7808 */ /* 0x000fe40007000000 */
[----:B------:R-:W-:Y:S01]  /*2d70*/  FMNMX R58, R117, R58, !PT ;  /* 0x0000003a753a7209 */ /* 0x000fe20007800000 */
[----:B------:R-:W-:Y:S01]  /*2d80*/  FMUL R94, R94, c[0x0][0x188] ;  /* 0x000062005e5e7a20 */ /* 0x000fe20000400000 */
[----:B------:R-:W-:-:S02]  /*2d90*/  LOP3.LUT P5, RZ, R186, 0x1, RZ, 0xc0, !PT ;  /* 0x00000001baff7812 */ /* 0x000fc400078ac0ff */
[----:B------:R-:W-:Y:S02]  /*2da0*/  FSEL R109, R109, -INF , !P1 ;  /* 0xff8000006d6d7808 */ /* 0x000fe40004800000 */
[----:B------:R-:W-:Y:S01]  /*2db0*/  FMNMX R58, R111, R58, !PT ;  /* 0x0000003a6f3a7209 */ /* 0x000fe20007800000 */
[----:B------:R-:W-:Y:S01]  /*2dc0*/  FMUL R63, R95, c[0x0][0x188] ;  /* 0x000062005f3f7a20 */ /* 0x000fe20000400000 */
[----:B------:R-:W-:Y:S02]  /*2dd0*/  FSEL R105, R94, -INF , !P5 ;  /* 0xff8000005e697808 */ /* 0x000fe40006800000 */
[----:B------:R-:W-:Y:S02]  /*2de0*/  FMNMX R58, R109, R58, !PT ;  /* 0x0000003a6d3a7209 */ /* 0x000fe40007800000 */
[----:B------:R-:W-:Y:S02]  /*2df0*/  FSEL R63, R63, -INF , P0 ;  /* 0xff8000003f3f7808 */ /* 0x000fe40000000000 */
[----:B------:R-:W-:-:S04]  /*2e00*/  FMNMX R58, R105, R58, !PT ;  /* 0x0000003a693a7209 */ /* 0x000fc80007800000 */
[----:B------:R-:W-:-:S05]  /*2e10*/  FMNMX R58, R63, R58, !PT ;  /* 0x0000003a3f3a7209 */ /* 0x000fca0007800000 */
[----:B------:R-:W0:Y:S04]  /*2e20*/  SHFL.BFLY PT, R55, R58, 0x2, 0x1f ;  /* 0x0c401f003a377f89 */ /* 0x000e2800000e0000 */
[----:B--2---:R-:W-:Y:S04]  /*2e30*/  STS.U16 [R17], R64 ;  /* 0x0000004011007388 */ /* 0x004fe80000000400 */
[----:B---3--:R-:W-:Y:S04]  /*2e40*/  STS.U16 [R17+0x800], R194 ;  /* 0x000800c211007388 */ /* 0x008fe80000000400 */
[----:B------:R-:W-:Y:S04]  /*2e50*/  STS.U16 [R17+0x1000], R204 ;  /* 0x001000cc11007388 */ /* 0x000fe80000000400 */
[----:B------:R-:W-:Y:S01]  /*2e60*/  STS.U16 [R17+0x1800], R226 ;  /* 0x001800e211007388 */ /* 0x000fe20000000400 */
[----:B0-----:R-:W-:-:S03]  /*2e70*/  FMNMX R58, R58, R55, !PT ;  /* 0x000000373a3a7209 */ /* 0x001fc60007800000 */
[----:B------:R-:W-:Y:S04]  /*2e80*/  STS.U16 [R23+0x200], R188 ;  /* 0x000200bc17007388 */ /* 0x000fe80000000400 */
[----:B------:R-:W0:Y:S04]  /*2e90*/  SHFL.BFLY PT, R59, R58, 0x1, 0x1f ;  /* 0x0c201f003a3b7f89 */ /* 0x000e2800000e0000 */
[----:B------:R-:W-:Y:S04]  /*2ea0*/  STS.U16 [R23+0xa00], R200 ;  /* 0x000a00c817007388 */ /* 0x000fe80000000400 */
[----:B------:R-:W-:Y:S04]  /*2eb0*/  STS.U16 [R23+0x1200], R66 ;  /* 0x0012004217007388 */ /* 0x000fe80000000400 */
[----:B------:R-:W-:Y:S04]  /*2ec0*/  STS.U16 [R23+0x1a00], R222 ;  /* 0x001a00de17007388 */ /* 0x000fe80000000400 */
[----:B------:R1:W-:Y:S04]  /*2ed0*/  STS.U16 [R24+0x400], R61 ;  /* 0x0004003d18007388 */ /* 0x0003e80000000400 */
[----:B------:R-:W-:Y:S04]  /*2ee0*/  STS.U16 [R24+0xc00], R65 ;  /* 0x000c004118007388 */ /* 0x000fe80000000400 */
[----:B------:R-:W-:Y:S04]  /*2ef0*/  STS.U16 [R24+0x1400], R67 ;  /* 0x0014004318007388 */ /* 0x000fe80000000400 */
[----:B------:R-:W-:Y:S04]  /*2f00*/  STS.U16 [R24+0x1c00], R77 ;  /* 0x001c004d18007388 */ /* 0x000fe80000000400 */
[----:B----4-:R-:W-:Y:S04]  /*2f10*/  STS.U16 [R25+0x600], R68 ;  /* 0x0006004419007388 */ /* 0x010fe80000000400 */
[----:B------:R-:W-:Y:S04]  /*2f20*/  STS.U16 [R25+0xe00], R92 ;  /* 0x000e005c19007388 */ /* 0x000fe80000000400 */
[----:B------:R2:W-:Y:S04]  /*2f30*/  STS.U16 [R25+0x1600], R140 ;  /* 0x0016008c19007388 */ /* 0x0005e80000000400 */
[----:B-----5:R-:W-:Y:S04]  /*2f40*/  STS.U16 [R25+0x1e00], R228 ;  /* 0x001e00e419007388 */ /* 0x020fe80000000400 */
[----:B------:R-:W-:Y:S01]  /*2f50*/  BAR.SYNC.DEFER_BLOCKING 0x0 ;  /* 0x0000000000007b1d */ /* 0x000fe20000010000 */
[----:B------:R-:W-:Y:S01]  /*2f60*/  FADD R60, R60, -R53 ;  /* 0x800000353c3c7221 */ /* 0x000fe20000000000 */
[----:B0-----:R-:W-:-:S03]  /*2f70*/  FMNMX R58, R58, R59, !PT ;  /* 0x0000003b3a3a7209 */ /* 0x001fc60007800000 */
[----:B------:R-:W-:Y:S01]  /*2f80*/  FMUL R60, R60, 1.4426950216293334961 ;  /* 0x3fb8aa3b3c3c7820 */ /* 0x000fe20000400000 */
[----:B------:R-:W-:-:S03]  /*2f90*/  FMNMX R58, R58, R27, !PT ;  /* 0x0000001b3a3a7209 */ /* 0x000fc60007800000 */
[----:B------:R0:W-:Y:S02]  /*2fa0*/  MUFU.EX2 R106, R60 ;  /* 0x0000003c006a7308 */ /* 0x0001e40000000800 */
[----:B------:R-:W-:Y:S02]  /*2fb0*/  FADD R27, -R58, R27 ;  /* 0x0000001b3a1b7221 */ /* 0x000fe40000000100 */
[--C-:B------:R-:W-:Y:S02]  /*2fc0*/  FADD R224, R224, -R53.reuse ;  /* 0x80000035e0e07221 */ /* 0x100fe40000000000 */
[----:B------:R-:W-:Y:S02]  /*2fd0*/  FADD R218, R218, -R53 ;  /* 0x80000035dada7221 */ /* 0x000fe40000000000 */
[----:B0-----:R-:W-:Y:S01]  /*2fe0*/  FADD R60, -R53, R144 ;  /* 0x00000090353c7221 */ /* 0x001fe20000000100 */
[----:B------:R-:W0:Y:S01]  /*2ff0*/  LDSM.16.M88.4 R64, [R21] ;  /* 0x000000001540783b */ /* 0x000e220000000200 */
[----:B------:R-:W-:-:S02]  /*3000*/  FADD R69, R69, -R58 ;  /* 0x8000003a45457221 */ /* 0x000fc40000000000 */
[--C-:B------:R-:W-:Y:S02]  /*3010*/  FADD R81, R81, -R58.reuse ;  /* 0x8000003a51517221 */ /* 0x100fe40000000000 */
[----:B------:R-:W-:Y:S02]  /*3020*/  FMUL R60, R60, 1.4426950216293334961 ;  /* 0x3fb8aa3b3c3c7820 */ /* 0x000fe40000400000 */
[----:B-1----:R-:W-:Y:S02]  /*3030*/  FMUL R61, R27, 1.4426950216293334961 ;  /* 0x3fb8aa3b1b3d7820 */ /* 0x002fe40000400000 */
[--C-:B------:R-:W-:Y:S02]  /*3040*/  FADD R120, R120, -R53.reuse ;  /* 0x8000003578787221 */ /* 0x100fe40000000000 */
[----:B------:R-:W-:Y:S02]  /*3050*/  FADD R220, R220, -R53 ;  /* 0x80000035dcdc7221 */ /* 0x000fe40000000000 */
[----:B------:R-:W-:-:S02]  /*3060*/  FADD R83, R83, -R58 ;  /* 0x8000003a53537221 */ /* 0x000fc40000000000 */
[----:B------:R-:W-:Y:S02]  /*3070*/  FADD R90, R90, -R58 ;  /* 0x8000003a5a5a7221 */ /* 0x000fe40000000000 */
[----:B------:R-:W-:Y:S02]  /*3080*/  FMUL R217, R224, 1.4426950216293334961 ;  /* 0x3fb8aa3be0d97820 */ /* 0x000fe40000400000 */
[----:B------:R-:W-:Y:S02]  /*3090*/  FMUL R215, R218, 1.4426950216293334961 ;  /* 0x3fb8aa3bdad77820 */ /* 0x000fe40000400000 */
[----:B------:R-:W-:Y:S02]  /*30a0*/  FMUL R225, R69, 1.4426950216293334961 ;  /* 0x3fb8aa3b45e17820 */ /* 0x000fe40000400000 */
[----:B--2---:R-:W-:Y:S01]  /*30b0*/  FMUL R140, R81, 1.4426950216293334961 ;  /* 0x3fb8aa3b518c7820 */ /* 0x004fe20000400000 */
[----:B------:R-:W1:Y:S01]  /*30c0*/  MUFU.EX2 R60, R60 ;  /* 0x0000003c003c7308 */ /* 0x000e620000000800 */
[----:B------:R-:W-:Y:S01]  /*30d0*/  FMUL R120, R120, 1.4426950216293334961 ;  /* 0x3fb8aa3b78787820 */ /* 0x000fe20000400000 */
[----:B------:R-:W-:Y:S01]  /*30e0*/  LDSM.16.M88.4 R68, [R21+0x1000] ;  /* 0x001000001544783b */ /* 0x000fe20000000200 */
[----:B------:R-:W-:-:S02]  /*30f0*/  FMUL R220, R220, 1.4426950216293334961 ;  /* 0x3fb8aa3bdcdc7820 */ /* 0x000fc40000400000 */
[----:B------:R-:W-:Y:S02]  /*3100*/  FMUL R83, R83, 1.4426950216293334961 ;  /* 0x3fb8aa3b53537820 */ /* 0x000fe40000400000 */
[----:B------:R-:W-:Y:S01]  /*3110*/  FMUL R90, R90, 1.4426950216293334961 ;  /* 0x3fb8aa3b5a5a7820 */ /* 0x000fe20000400000 */
[----:B------:R-:W2:Y:S01]  /*3120*/  MUFU.EX2 R61, R61 ;  /* 0x0000003d003d7308 */ /* 0x000ea20000000800 */
[--C-:B------:R-:W-:Y:S02]  /*3130*/  FADD R54, R116, -R53.reuse ;  /* 0x8000003574367221 */ /* 0x100fe40000000000 */
[----:B------:R-:W-:Y:S02]  /*3140*/  FADD R76, R76, -R53 ;  /* 0x800000354c4c7221 */ /* 0x000fe40000000000 */
[----:B------:R-:W-:-:S03]  /*3150*/  FMUL R54, R54, 1.4426950216293334961 ;  /* 0x3fb8aa3b36367820 */ /* 0x000fc60000400000 */
[----:B------:R-:W-:Y:S01]  /*3160*/  MUFU.EX2 R138, R120 ;  /* 0x00000078008a7308 */ /* 0x000fe20000000800 */
[----:B------:R-:W-:-:S07]  /*3170*/  FADD R84, R84, -R53 ;  /* 0x8000003554547221 */ /* 0x000fce0000000000 */
[----:B------:R-:W-:Y:S08]  /*3180*/  MUFU.EX2 R217, R217 ;  /* 0x000000d900d97308 */ /* 0x000ff00000000800 */
[----:B------:R-:W-:Y:S08]  /*3190*/  MUFU.EX2 R215, R215 ;  /* 0x000000d700d77308 */ /* 0x000ff00000000800 */
[----:B------:R-:W3:Y:S08]  /*31a0*/  MUFU.EX2 R136, R220 ;  /* 0x000000dc00887308 */ /* 0x000ef00000000800 */
[----:B------:R-:W-:Y:S08]  /*31b0*/  MUFU.EX2 R142, R83 ;  /* 0x00000053008e7308 */ /* 0x000ff00000000800 */
[----:B------:R-:W4:Y:S08]  /*31c0*/  MUFU.EX2 R227, R90 ;  /* 0x0000005a00e37308 */ /* 0x000f300000000800 */
[----:B------:R-:W-:Y:S08]  /*31d0*/  MUFU.EX2 R225, R225 ;  /* 0x000000e100e17308 */ /* 0x000ff00000000800 */
[----:B------:R-:W5:Y:S01]  /*31e0*/  MUFU.EX2 R140, R140 ;  /* 0x0000008c008c7308 */ /* 0x000f620000000800 */
[----:B------:R-:W-:-:S02]  /*31f0*/  FADD R80, R80, -R53 ;  /* 0x8000003550507221 */ /* 0x000fc40000000000 */
[----:B------:R-:W-:-:S05]  /*3200*/  FADD R82, R82, -R53 ;  /* 0x8000003552527221 */ /* 0x000fca0000000000 */
[----:B------:R0:W-:Y:S01]  /*3210*/  MUFU.EX2 R139, R54 ;  /* 0x00000036008b7308 */ /* 0x0001e20000000800 */
[----:B------:R-:W-:Y:S02]  /*3220*/  FMUL R84, R84, 1.4426950216293334961 ;  /* 0x3fb8aa3b54547820 */ /* 0x000fe40000400000 */
[----:B------:R-:W-:Y:S02]  /*3230*/  FMUL R27, R80, 1.4426950216293334961 ;  /* 0x3fb8aa3b501b7820 */ /* 0x000fe40000400000 */
[----:B0-----:R-:W-:Y:S02]  /*3240*/  FMUL R54, R76, 1.4426950216293334961 ;  /* 0x3fb8aa3b4c367820 */ /* 0x001fe40000400000 */
[----:B------:R-:W0:Y:S01]  /*3250*/  LDSM.16.M88.4 R76, [R21+0x800] ;  /* 0x00080000154c783b */ /* 0x000e220000000200 */
[----:B------:R-:W-:Y:S02]  /*3260*/  FMUL R62, R82, 1.4426950216293334961 ;  /* 0x3fb8aa3b523e7820 */ /* 0x000fe40000400000 */
[----:B-1----:R-:W-:-:S02]  /*3270*/  FMUL R80, R60, R72 ;  /* 0x000000483c507220 */ /* 0x002fc40000400000 */
[----:B------:R-:W-:Y:S02]  /*3280*/  FMUL R81, R60, R73 ;  /* 0x000000493c517220 */ /* 0x000fe40000400000 */
[C---:B--2---:R-:W-:Y:S02]  /*3290*/  FMUL R82, R61.reuse, R74 ;  /* 0x0000004a3d527220 */ /* 0x044fe40000400000 */
[----:B------:R-:W-:Y:S01]  /*32a0*/  FMUL R83, R61, R75 ;  /* 0x0000004b3d537220 */ /* 0x000fe20000400000 */
[----:B------:R1:W-:Y:S01]  /*32b0*/  MUFU.EX2 R107, R84 ;  /* 0x00000054006b7308 */ /* 0x0003e20000000800 */
[----:B------:R-:W2:Y:S01]  /*32c0*/  LDSM.16.M88.4 R72, [R21+0x1800] ;  /* 0x001800001548783b */ /* 0x000ea20000000200 */
[----:B------:R-:W-:Y:S01]  /*32d0*/  FADD R88, R88, -R53 ;  /* 0x8000003558587221 */ /* 0x000fe20000000000 */
[----:B---3--:R-:W-:Y:S02]  /*32e0*/  F2FP.BF16.PACK_AB R86, R136, R215 ;  /* 0x000000d78856723e */ /* 0x008fe400000010ff */
[----:B----4-:R-:W-:-:S02]  /*32f0*/  F2FP.BF16.PACK_AB R85, R227, R142 ;  /* 0x0000008ee355723e */ /* 0x010fc400000010ff */
[----:B-----5:R-:W-:Y:S02]  /*3300*/  F2FP.BF16.PACK_AB R87, R140, R225 ;  /* 0x000000e18c57723e */ /* 0x020fe400000010ff */
[----:B-1----:R-:W-:Y:S01]  /*3310*/  F2FP.BF16.PACK_AB R84, R217, R138 ;  /* 0x0000008ad954723e */ /* 0x002fe200000010ff */
[----:B------:R-:W-:Y:S02]  /*3320*/  FMUL R88, R88, 1.4426950216293334961 ;  /* 0x3fb8aa3b58587820 */ /* 0x000fe40000400000 */
[----:B------:R-:W-:Y:S02]  /*3330*/  FADD R91, R91, -R58 ;  /* 0x8000003a5b5b7221 */ /* 0x000fe40000000000 */
[--C-:B------:R-:W-:Y:S02]  /*3340*/  FADD R132, R132, -R53.reuse ;  /* 0x8000003584847221 */ /* 0x100fe40000000000 */
[--C-:B------:R-:W-:Y:S01]  /*3350*/  FADD R214, R214, -R53.reuse ;  /* 0x80000035d6d67221 */ /* 0x100fe20000000000 */
[----:B------:R-:W-:Y:S01]  /*3360*/  HMMA.16816.F32.BF16 R80, R84, R64, R80 ;  /* 0x000000405450723c */ /* 0x000fe20000041850 */
[----:B------:R-:W-:-:S02]  /*3370*/  FADD R216, R216, -R53 ;  /* 0x80000035d8d87221 */ /* 0x000fc40000000000 */
[--C-:B------:R-:W-:Y:S02]  /*3380*/  FADD R93, R93, -R58.reuse ;  /* 0x8000003a5d5d7221 */ /* 0x100fe40000000000 */
[--C-:B------:R-:W-:Y:S01]  /*3390*/  FADD R221, R221, -R58.reuse ;  /* 0x8000003adddd7221 */ /* 0x100fe20000000000 */
[----:B------:R1:W-:Y:S01]  /*33a0*/  MUFU.EX2 R119, R88 ;  /* 0x0000005800777308 */ /* 0x0003e20000000800 */
[----:B------:R-:W-:Y:S02]  /*33b0*/  FMUL R144, R91, 1.4426950216293334961 ;  /* 0x3fb8aa3b5b907820 */ /* 0x000fe40000400000 */
[----:B------:R-:W-:Y:S02]  /*33c0*/  FADD R64, R89, -R58 ;  /* 0x8000003a59407221 */ /* 0x000fe40000000000 */
[----:B------:R-:W-:Y:S02]  /*33d0*/  FMUL R203, R132, 1.4426950216293334961 ;  /* 0x3fb8aa3b84cb7820 */ /* 0x000fe40000400000 */
[----:B------:R-:W-:-:S02]  /*33e0*/  FMUL R91, R61, R127 ;  /* 0x0000007f3d5b7220 */ /* 0x000fc40000400000 */
[----:B-1----:R-:W-:Y:S02]  /*33f0*/  FMUL R88, R60, R124 ;  /* 0x0000007c3c587220 */ /* 0x002fe40000400000 */
[----:B------:R-:W-:Y:S02]  /*3400*/  FMUL R134, R214, 1.4426950216293334961 ;  /* 0x3fb8aa3bd6867820 */ /* 0x000fe40000400000 */
[----:B------:R-:W-:Y:S02]  /*3410*/  FMUL R132, R216, 1.4426950216293334961 ;  /* 0x3fb8aa3bd8847820 */ /* 0x000fe40000400000 */
[----:B------:R-:W-:Y:S02]  /*3420*/  FMUL R124, R93, 1.4426950216293334961 ;  /* 0x3fb8aa3b5d7c7820 */ /* 0x000fe40000400000 */
[----:B------:R-:W-:Y:S02]  /*3430*/  FMUL R127, R221, 1.4426950216293334961 ;  /* 0x3fb8aa3bdd7f7820 */ /* 0x000fe40000400000 */
[----:B------:R-:W-:Y:S01]  /*3440*/  FMUL R64, R64, 1.4426950216293334961 ;  /* 0x3fb8aa3b40407820 */ /* 0x000fe20000400000 */
[----:B------:R-:W-:Y:S01]  /*3450*/  MUFU.EX2 R207, R207 ;  /* 0x000000cf00cf7308 */ /* 0x000fe20000000800 */
[----:B------:R-:W-:-:S02]  /*3460*/  FMUL R89, R60, R125 ;  /* 0x0000007d3c597220 */ /* 0x000fc40000400000 */
[----:B------:R-:W-:-:S05]  /*3470*/  FADD R104, R104, -R53 ;  /* 0x8000003568687221 */ /* 0x000fca0000000000 */
[----:B------:R-:W-:Y:S01]  /*3480*/  MUFU.EX2 R134, R134 ;  /* 0x0000008600867308 */ /* 0x000fe20000000800 */
[----:B------:R-:W-:-:S07]  /*3490*/  FADD R100, R100, -R53 ;  /* 0x8000003564647221 */ /* 0x000fce0000000000 */
[----:B------:R-:W-:Y:S08]  /*34a0*/  MUFU.EX2 R203, R203 ;  /* 0x000000cb00cb7308 */ /* 0x000ff00000000800 */
[----:B------:R-:W1:Y:S08]  /*34b0*/  MUFU.EX2 R132, R132 ;  /* 0x0000008400847308 */ /* 0x000e700000000800 */
[----:B------:R-:W-:Y:S08]  /*34c0*/  MUFU.EX2 R144, R144 ;  /* 0x0000009000907308 */ /* 0x000ff00000000800 */
[----:B------:R-:W-:Y:S08]  /*34d0*/  MUFU.EX2 R125, R64 ;  /* 0x00000040007d7308 */ /* 0x000ff00000000800 */
[----:B------:R-:W-:Y:S08]  /*34e0*/  MUFU.EX2 R124, R124 ;  /* 0x0000007c007c7308 */ /* 0x000ff00000000800 */
[----:B------:R-:W3:Y:S01]  /*34f0*/  MUFU.EX2 R127, R127 ;  /* 0x0000007f007f7308 */ /* 0x000ee20000000800 */
[----:B------:R-:W-:-:S02]  /*3500*/  FMUL R104, R104, 1.4426950216293334961 ;  /* 0x3fb8aa3b68687820 */ /* 0x000fc40000400000 */
[----:B------:R-:W-:Y:S02]  /*3510*/  FADD R56, R56, -R53 ;  /* 0x8000003538387221 */ /* 0x000fe40000000000 */
[----:B------:R-:W-:Y:S02]  /*3520*/  FMUL R90, R61, R126 ;  /* 0x0000007e3d5a7220 */ /* 0x000fe40000400000 */
[----:B------:R-:W-:Y:S01]  /*3530*/  FMUL R100, R100, 1.4426950216293334961 ;  /* 0x3fb8aa3b64647820 */ /* 0x000fe20000400000 */
[----:B------:R4:W-:Y:S01]  /*3540*/  MUFU.EX2 R116, R104 ;  /* 0x0000006800747308 */ /* 0x0009e20000000800 */
[----:B------:R-:W-:Y:S02]  /*3550*/  FADD R101, R101, -R58 ;  /* 0x8000003a65657221 */ /* 0x000fe40000000000 */
[C---:B------:R-:W-:Y:S02]  /*3560*/  FMUL R92, R60.reuse, R128 ;  /* 0x000000803c5c7220 */ /* 0x040fe40000400000 */
[----:B------:R-:W-:-:S02]  /*3570*/  FMUL R93, R60, R129 ;  /* 0x000000813c5d7220 */ /* 0x000fc40000400000 */
[C---:B------:R-:W-:Y:S02]  /*3580*/  FMUL R94, R61.reuse, R130 ;  /* 0x000000823d5e7220 */ /* 0x040fe40000400000 */
[----:B----4-:R-:W-:Y:S02]  /*3590*/  FMUL R104, R56, 1.4426950216293334961 ;  /* 0x3fb8aa3b38687820 */ /* 0x010fe40000400000 */
[----:B------:R-:W-:Y:S02]  /*35a0*/  FMUL R95, R61, R131 ;  /* 0x000000833d5f7220 */ /* 0x000fe40000400000 */
[----:B------:R-:W-:Y:S01]  /*35b0*/  FADD R56, R52, -R53 ;  /* 0x8000003534387221 */ /* 0x000fe20000000000 */
[----:B0-----:R-:W-:Y:S01]  /*35c0*/  HMMA.16816.F32.BF16 R88, R84, R76, R88 ;  /* 0x0000004c5458723c */ /* 0x001fe20000041858 */
[----:B------:R0:W-:Y:S01]  /*35d0*/  MUFU.EX2 R52, R100 ;  /* 0x0000006400347308 */ /* 0x0001e20000000800 */
[----:B------:R-:W-:Y:S01]  /*35e0*/  FMUL R112, R60, R112 ;  /* 0x000000703c707220 */ /* 0x000fe20000400000 */
[----:B-1----:R-:W-:Y:S01]  /*35f0*/  F2FP.BF16.PACK_AB R102, R132, R203 ;  /* 0x000000cb8466723e */ /* 0x002fe200000010ff */
[----:B------:R-:W-:Y:S01]  /*3600*/  FMUL R113, R60, R113 ;  /* 0x000000713c717220 */ /* 0x000fe20000400000 */
[----:B---3--:R-:W-:Y:S01]  /*3610*/  F2FP.BF16.PACK_AB R103, R127, R124 ;  /* 0x0000007c7f67723e */ /* 0x008fe200000010ff */
[----:B------:R-:W-:-:S02]  /*3620*/  FMUL R114, R61, R114 ;  /* 0x000000723d727220 */ /* 0x000fc40000400000 */
[----:B------:R-:W-:Y:S02]  /*3630*/  FMUL R115, R61, R115 ;  /* 0x000000733d737220 */ /* 0x000fe40000400000 */
[----:B------:R-:W-:Y:S01]  /*3640*/  FMUL R65, R101, 1.4426950216293334961 ;  /* 0x3fb8aa3b65417820 */ /* 0x000fe20000400000 */
[----:B0-----:R-:W-:Y:S02]  /*3650*/  F2FP.BF16.PACK_AB R100, R134, R207 ;  /* 0x000000cf8664723e */ /* 0x001fe400000010ff */
[----:B------:R-:W-:Y:S01]  /*3660*/  F2FP.BF16.PACK_AB R101, R125, R144 ;  /* 0x000000907d65723e */ /* 0x000fe200000010ff */
[----:B------:R-:W-:Y:S01]  /*3670*/  FADD R64, R97, -R58 ;  /* 0x8000003a61407221 */ /* 0x000fe20000000000 */
[----:B------:R-:W-:Y:S01]  /*3680*/  HMMA.16816.F32.BF16 R92, R84, R68, R92 ;  /* 0x00000044545c723c */ /* 0x000fe2000004185c */
[--C-:B------:R-:W-:Y:S02]  /*3690*/  FADD R108, R108, -R53.reuse ;  /* 0x800000356c6c7221 */ /* 0x100fe40000000000 */
[----:B------:R-:W-:-:S02]  /*36a0*/  FADD R96, R96, -R53 ;  /* 0x8000003560607221 */ /* 0x000fc40000000000 */
[----:B------:R-:W-:-:S03]  /*36b0*/  FMUL R108, R108, 1.4426950216293334961 ;  /* 0x3fb8aa3b6c6c7820 */ /* 0x000fc60000400000 */
[----:B--2---:R-:W-:Y:S01]  /*36c0*/  HMMA.16816.F32.BF16 R84, R84, R72, R112 ;  /* 0x000000485454723c */ /* 0x004fe20000041870 */
[----:B------:R0:W-:Y:S01]  /*36d0*/  MUFU.EX2 R115, R65 ;  /* 0x0000004100737308 */ /* 0x0001e20000000800 */
[----:B------:R-:W-:-:S05]  /*36e0*/  FMUL R96, R96, 1.4426950216293334961 ;  /* 0x3fb8aa3b60607820 */ /* 0x000fca0000400000 */
[----:B------:R-:W-:Y:S01]  /*36f0*/  FMUL R112, R64, 1.4426950216293334961 ;  /* 0x3fb8aa3b40707820 */ /* 0x000fe20000400000 */
[----:B------:R-:W-:Y:S01]  /*3700*/  HMMA.16816.F32.BF16 R80, R100, R66, R80 ;  /* 0x000000426450723c */ /* 0x000fe20000041850 */
[----:B0-----:R-:W0:Y:S01]  /*3710*/  LDSM.16.M88.4 R64, [R9+0x800] ;  /* 0x000800000940783b */ /* 0x001e220000000200 */
[----:B------:R-:W-:Y:S01]  /*3720*/  MUFU.EX2 R143, R108 ;  /* 0x0000006c008f7308 */ /* 0x000fe20000000800 */
[--C-:B------:R-:W-:Y:S02]  /*3730*/  FADD R212, R212, -R53.reuse ;  /* 0x80000035d4d47221 */ /* 0x100fe40000000000 */
[--C-:B------:R-:W-:Y:S02]  /*3740*/  FADD R210, R210, -R53.reuse ;  /* 0x80000035d2d27221 */ /* 0x100fe40000000000 */
[----:B------:R-:W-:-:S03]  /*3750*/  FADD R206, R206, -R53 ;  /* 0x80000035cece7221 */ /* 0x000fc60000000000 */
[----:B------:R1:W-:Y:S01]  /*3760*/  MUFU.EX2 R108, R96 ;  /* 0x00000060006c7308 */ /* 0x0003e20000000800 */
[----:B------:R-:W-:Y:S02]  /*3770*/  FADD R208, R208, -R53 ;  /* 0x80000035d0d07221 */ /* 0x000fe40000000000 */
[--C-:B------:R-:W-:Y:S02]  /*3780*/  FADD R223, R223, -R58.reuse ;  /* 0x8000003adfdf7221 */ /* 0x100fe40000000000 */
[----:B------:R-:W-:Y:S01]  /*3790*/  FADD R219, R219, -R58 ;  /* 0x8000003adbdb7221 */ /* 0x000fe20000000000 */
[----:B-1----:R-:W1:Y:S01]  /*37a0*/  LDSM.16.M88.4 R96, [R9] ;  /* 0x000000000960783b */ /* 0x002e620000000200 */
[----:B------:R-:W-:Y:S02]  /*37b0*/  FMUL R199, R212, 1.4426950216293334961 ;  /* 0x3fb8aa3bd4c77820 */ /* 0x000fe40000400000 */
[----:B------:R-:W-:Y:S02]  /*37c0*/  FMUL R122, R210, 1.4426950216293334961 ;  /* 0x3fb8aa3bd27a7820 */ /* 0x000fe40000400000 */
[----:B------:R-:W-:-:S02]  /*37d0*/  FMUL R191, R206, 1.4426950216293334961 ;  /* 0x3fb8aa3bcebf7820 */ /* 0x000fc40000400000 */
[----:B------:R-:W-:Y:S02]  /*37e0*/  FMUL R120, R208, 1.4426950216293334961 ;  /* 0x3fb8aa3bd0787820 */ /* 0x000fe40000400000 */
[----:B------:R-:W-:Y:S02]  /*37f0*/  FMUL R126, R223, 1.4426950216293334961 ;  /* 0x3fb8aa3bdf7e7820 */ /* 0x000fe40000400000 */
[----:B------:R-:W-:Y:S01]  /*3800*/  FMUL R113, R219, 1.4426950216293334961 ;  /* 0x3fb8aa3bdb717820 */ /* 0x000fe20000400000 */
[C---:B------:R-:W-:Y:S01]  /*3810*/  HMMA.16816.F32.BF16 R88, R100.reuse, R78, R88 ;  /* 0x0000004e6458723c */ /* 0x040fe20000041858 */
[----:B------:R-:W-:Y:S01]  /*3820*/  MUFU.EX2 R199, R199 ;  /* 0x000000c700c77308 */ /* 0x000fe20000000800 */
[----:B------:R-:W2:Y:S07]  /*3830*/  LDSM.16.M88.4 R76, [R9+0x1000] ;  /* 0x00100000094c783b */ /* 0x000eae0000000200 */
[----:B------:R-:W3:Y:S01]  /*3840*/  MUFU.EX2 R122, R122 ;  /* 0x0000007a007a7308 */ /* 0x000ee20000000800 */
[----:B------:R-:W-:Y:S01]  /*3850*/  HMMA.16816.F32.BF16 R92, R100, R70, R92 ;  /* 0x00000046645c723c */ /* 0x000fe2000004185c */
[----:B------:R-:W4:Y:S06]  /*3860*/  LDSM.16.M88.4 R68, [R9+0x1800] ;  /* 0x001800000944783b */ /* 0x000f2c0000000200 */
[----:B------:R-:W-:Y:S08]  /*3870*/  MUFU.EX2 R191, R191 ;  /* 0x000000bf00bf7308 */ /* 0x000ff00000000800 */
[----:B------:R-:W-:Y:S08]  /*3880*/  MUFU.EX2 R120, R120 ;  /* 0x0000007800787308 */ /* 0x000ff00000000800 */
[----:B------:R-:W5:Y:S08]  /*3890*/  MUFU.EX2 R126, R126 ;  /* 0x0000007e007e7308 */ /* 0x000f700000000800 */
[----:B------:R-:W-:Y:S08]  /*38a0*/  MUFU.EX2 R112, R112 ;  /* 0x0000007000707308 */ /* 0x000ff00000000800 */
[----:B------:R-:W0:Y:S01]  /*38b0*/  MUFU.EX2 R113, R113 ;  /* 0x0000007100717308 */ /* 0x000e220000000800 */
[----:B------:R-:W-:-:S02]  /*38c0*/  FADD R138, R138, R217 ;  /* 0x000000d98a8a7221 */ /* 0x000fc40000000000 */
[----:B------:R-:W-:Y:S01]  /*38d0*/  FADD R142, R142, R227 ;  /* 0x000000e38e8e7221 */ /* 0x000fe20000000000 */
[----:B------:R-:W-:Y:S01]  /*38e0*/  HMMA.16816.F32.BF16 R84, R100, R74, R84 ;  /* 0x0000004a6454723c */ /* 0x000fe20000041854 */
[--C-:B------:R-:W-:Y:S02]  /*38f0*/  FADD R202, R202, -R53.reuse ;  /* 0x80000035caca7221 */ /* 0x100fe40000000000 */
[----:B------:R-:W-:Y:S02]  /*3900*/  FADD R198, R198, -R53 ;  /* 0x80000035c6c67221 */ /* 0x000fe40000000000 */
[----:B------:R-:W-:Y:S02]  /*3910*/  FADD R213, R213, -R58 ;  /* 0x8000003ad5d57221 */ /* 0x000fe40000000000 */
[----:B------:R-:W-:Y:S02]  /*3920*/  FADD R215, R215, R138 ;  /* 0x0000008ad7d77221 */ /* 0x000fe40000000000 */
[----:B------:R-:W-:-:S02]  /*3930*/  FADD R211, R211, -R58 ;  /* 0x8000003ad3d37221 */ /* 0x000fc40000000000 */
[----:B------:R-:W-:Y:S02]  /*3940*/  FADD R225, R225, R142 ;  /* 0x0000008ee1e17221 */ /* 0x000fe40000000000 */
[--C-:B------:R-:W-:Y:S02]  /*3950*/  FADD R197, R197, -R58.reuse ;  /* 0x8000003ac5c57221 */ /* 0x100fe40000000000 */
[----:B------:R-:W-:Y:S01]  /*3960*/  FADD R209, R209, -R58 ;  /* 0x8000003ad1d17221 */ /* 0x000fe20000000000 */
[----:B---3--:R-:W-:Y:S02]  /*3970*/  F2FP.BF16.PACK_AB R72, R122, R199 ;  /* 0x000000c77a48723e */ /* 0x008fe400000010ff */
[----:B-----5:R-:W-:Y:S02]  /*3980*/  F2FP.BF16.PACK_AB R73, R115, R126 ;  /* 0x0000007e7349723e */ /* 0x020fe400000010ff */
[----:B------:R-:W-:Y:S02]  /*3990*/  F2FP.BF16.PACK_AB R74, R120, R191 ;  /* 0x000000bf784a723e */ /* 0x000fe400000010ff */
[----:B0-----:R-:W-:Y:S01]  /*39a0*/  F2FP.BF16.PACK_AB R75, R113, R112 ;  /* 0x00000070714b723e */ /* 0x001fe200000010ff */
[----:B------:R-:W-:-:S02]  /*39b0*/  FMUL R187, R202, 1.4426950216293334961 ;  /* 0x3fb8aa3bcabb7820 */ /* 0x000fc40000400000 */
[----:B------:R-:W-:Y:S02]  /*39c0*/  FMUL R118, R198, 1.4426950216293334961 ;  /* 0x3fb8aa3bc6767820 */ /* 0x000fe40000400000 */
[----:B------:R-:W-:Y:S02]  /*39d0*/  FMUL R114, R213, 1.4426950216293334961 ;  /* 0x3fb8aa3bd5727820 */ /* 0x000fe40000400000 */
[----:B------:R-:W-:Y:S02]  /*39e0*/  FADD R136, R136, R215 ;  /* 0x000000d788887221 */ /* 0x000fe40000000000 */
[----:B------:R-:W-:Y:S02]  /*39f0*/  FMUL R129, R211, 1.4426950216293334961 ;  /* 0x3fb8aa3bd3817820 */ /* 0x000fe40000400000 */
[----:B------:R-:W-:Y:S02]  /*3a00*/  FADD R225, R140, R225 ;  /* 0x000000e18ce17221 */ /* 0x000fe40000000000 */
[----:B------:R-:W-:-:S02]  /*3a10*/  FMUL R131, R197, 1.4426950216293334961 ;  /* 0x3fb8aa3bc5837820 */ /* 0x000fc40000400000 */
[----:B------:R-:W-:Y:S01]  /*3a20*/  FMUL R128, R209, 1.4426950216293334961 ;  /* 0x3fb8aa3bd1807820 */ /* 0x000fe20000400000 */
[----:B------:R-:W-:Y:S01]  /*3a30*/  HMMA.16816.F32.BF16 R88, R72, R64, R88 ;  /* 0x000000404858723c */ /* 0x000fe20000041858 */
[----:B------:R-:W-:Y:S02]  /*3a40*/  FADD R207, R207, R136 ;  /* 0x00000088cfcf7221 */ /* 0x000fe40000000000 */
[----:B------:R-:W-:Y:S01]  /*3a50*/  FADD R144, R144, R225 ;  /* 0x000000e190907221 */ /* 0x000fe20000000000 */
[----:B------:R-:W-:Y:S01]  /*3a60*/  MUFU.EX2 R187, R187 ;  /* 0x000000bb00bb7308 */ /* 0x000fe20000000800 */
[----:B------:R-:W-:Y:S02]  /*3a70*/  FADD R134, R134, R207 ;  /* 0x000000cf86867221 */ /* 0x000fe40000000000 */
[----:B------:R-:W-:-:S05]  /*3a80*/  FADD R125, R125, R144 ;  /* 0x000000907d7d7221 */ /* 0x000fca0000000000 */
[----:B------:R-:W0:Y:S01]  /*3a90*/  MUFU.EX2 R118, R118 ;  /* 0x0000007600767308 */ /* 0x000e220000000800 */
[----:B-1----:R-:W-:Y:S01]  /*3aa0*/  HMMA.16816.F32.BF16 R80, R72, R96, R80 ;  /* 0x000000604850723c */ /* 0x002fe20000041850 */
[----:B------:R-:W-:-:S06]  /*3ab0*/  FADD R203, R203, R134 ;  /* 0x00000086cbcb7221 */ /* 0x000fcc0000000000 */
[----:B------:R-:W-:Y:S01]  /*3ac0*/  MUFU.EX2 R114, R114 ;  /* 0x0000007200727308 */ /* 0x000fe20000000800 */
[----:B------:R-:W-:-:S07]  /*3ad0*/  FADD R96, R124, R125 ;  /* 0x0000007d7c607221 */ /* 0x000fce0000000000 */
[----:B------:R-:W1:Y:S08]  /*3ae0*/  MUFU.EX2 R129, R129 ;  /* 0x0000008100817308 */ /* 0x000e700000000800 */
[----:B------:R-:W-:Y:S08]  /*3af0*/  MUFU.EX2 R131, R131 ;  /* 0x0000008300837308 */ /* 0x000ff00000000800 */
[----:B------:R-:W3:Y:S01]  /*3b00*/  MUFU.EX2 R128, R128 ;  /* 0x0000008000807308 */ /* 0x000ee20000000800 */
[----:B------:R-:W-:-:S02]  /*3b10*/  FADD R132, R132, R203 ;  /* 0x000000cb84847221 */ /* 0x000fc40000000000 */
[----:B------:R-:W-:Y:S02]  /*3b20*/  FADD R127, R127, R96 ;  /* 0x000000607f7f7221 */ /* 0x000fe40000000000 */
[----:B------:R-:W-:Y:S02]  /*3b30*/  FADD R199, R199, R132 ;  /* 0x00000084c7c77221 */ /* 0x000fe40000000000 */
[----:B------:R-:W-:Y:S01]  /*3b40*/  FADD R126, R126, R127 ;  /* 0x0000007f7e7e7221 */ /* 0x000fe20000000000 */
[C---:B--2---:R-:W-:Y:S01]  /*3b50*/  HMMA.16816.F32.BF16 R92, R72.reuse, R76, R92 ;  /* 0x0000004c485c723c */ /* 0x044fe2000004185c */
[----:B0-----:R-:W-:Y:S02]  /*3b60*/  F2FP.BF16.PACK_AB R100, R118, R187 ;  /* 0x000000bb7664723e */ /* 0x001fe400000010ff */
[----:B-1----:R-:W-:Y:S02]  /*3b70*/  F2FP.BF16.PACK_AB R101, R129, R114 ;  /* 0x000000728165723e */ /* 0x002fe400000010ff */
[----:B------:R-:W-:Y:S01]  /*3b80*/  F2FP.BF16.PACK_AB R102, R116, R143 ;  /* 0x0000008f7466723e */ /* 0x000fe200000010ff */
[----:B------:R-:W-:Y:S01]  /*3b90*/  FADD R64, R122, R199 ;  /* 0x000000c77a407221 */ /* 0x000fe20000000000 */
[----:B---3--:R-:W-:Y:S01]  /*3ba0*/  F2FP.BF16.PACK_AB R103, R128, R131 ;  /* 0x000000838067723e */ /* 0x008fe200000010ff */
[----:B------:R-:W-:Y:S01]  /*3bb0*/  FADD R65, R115, R126 ;  /* 0x0000007e73417221 */ /* 0x000fe20000000000 */
[----:B----4-:R-:W-:Y:S01]  /*3bc0*/  HMMA.16816.F32.BF16 R84, R72, R68, R84 ;  /* 0x000000444854723c */ /* 0x010fe20000041854 */
[----:B------:R-:W-:Y:S01]  /*3bd0*/  FADD R196, R196, -R53 ;  /* 0x80000035c4c47221 */ /* 0x000fe20000000000 */
[----:B------:R-:W-:Y:S01]  /*3be0*/  LDSM.16.M88.4 R72, [R21+0x80] ;  /* 0x000080001548783b */ /* 0x000fe20000000200 */
[----:B------:R-:W-:-:S02]  /*3bf0*/  FADD R191, R191, R64 ;  /* 0x00000040bfbf7221 */ /* 0x000fc40000000000 */
[----:B------:R-:W-:-:S03]  /*3c00*/  FADD R112, R112, R65 ;  /* 0x0000004170707221 */ /* 0x000fc60000000000 */
[----:B------:R-:W-:Y:S01]  /*3c10*/  HMMA.16816.F32.BF16 R88, R100, R66, R88 ;  /* 0x000000426458723c */ /* 0x000fe20000041858 */
[----:B------:R-:W0:Y:S01]  /*3c20*/  LDSM.16.M88.4 R64, [R21+0x1080] ;  /* 0x001080001540783b */ /* 0x000e220000000200 */
[----:B------:R-:W-:Y:S02]  /*3c30*/  FMUL R110, R196, 1.4426950216293334961 ;  /* 0x3fb8aa3bc46e7820 */ /* 0x000fe40000400000 */
[--C-:B------:R-:W-:Y:S02]  /*3c40*/  FADD R201, R201, -R58.reuse ;  /* 0x8000003ac9c97221 */ /* 0x100fe40000000000 */
[----:B------:R-:W-:Y:S02]  /*3c50*/  FADD R205, R205, -R58 ;  /* 0x8000003acdcd7221 */ /* 0x000fe40000000000 */
[----:B------:R-:W-:Y:S02]  /*3c60*/  FADD R120, R120, R191 ;  /* 0x000000bf78787221 */ /* 0x000fe40000000000 */
[----:B------:R-:W-:Y:S01]  /*3c70*/  FADD R192, R192, -R53 ;  /* 0x80000035c0c07221 */ /* 0x000fe20000000000 */
[----:B------:R-:W1:Y:S01]  /*3c80*/  MUFU.EX2 R110, R110 ;  /* 0x0000006e006e7308 */ /* 0x000e620000000800 */
[----:B------:R-:W-:-:S02]  /*3c90*/  FMUL R125, R201, 1.4426950216293334961 ;  /* 0x3fb8aa3bc97d7820 */ /* 0x000fc40000400000 */
[--C-:B------:R-:W-:Y:S02]  /*3ca0*/  FADD R193, R193, -R58.reuse ;  /* 0x8000003ac1c17221 */ /* 0x100fe40000000000 */
[----:B------:R-:W-:Y:S02]  /*3cb0*/  FMUL R205, R205, 1.4426950216293334961 ;  /* 0x3fb8aa3bcdcd7820 */ /* 0x000fe40000400000 */
[----:B------:R-:W-:Y:S02]  /*3cc0*/  FADD R195, R195, -R58 ;  /* 0x8000003ac3c37221 */ /* 0x000fe40000000000 */
[----:B------:R-:W-:Y:S02]  /*3cd0*/  FADD R187, R187, R120 ;  /* 0x00000078bbbb7221 */ /* 0x000fe40000000000 */
[----:B------:R-:W-:Y:S02]  /*3ce0*/  FMUL R123, R192, 1.4426950216293334961 ;  /* 0x3fb8aa3bc07b7820 */ /* 0x000fe40000400000 */
[----:B------:R-:W-:-:S02]  /*3cf0*/  FADD R113, R113, R112 ;  /* 0x0000007071717221 */ /* 0x000fc40000000000 */
[----:B------:R-:W-:Y:S01]  /*3d00*/  FMUL R115, R193, 1.4426950216293334961 ;  /* 0x3fb8aa3bc1737820 */ /* 0x000fe20000400000 */
[----:B------:R-:W-:Y:S01]  /*3d10*/  MUFU.EX2 R124, R205 ;  /* 0x000000cd007c7308 */ /* 0x000fe20000000800 */
[----:B------:R-:W-:Y:S02]  /*3d20*/  FMUL R195, R195, 1.4426950216293334961 ;  /* 0x3fb8aa3bc3c37820 */ /* 0x000fe40000400000 */
[----:B------:R-:W-:Y:S02]  /*3d30*/  FADD R118, R118, R187 ;  /* 0x000000bb76767221 */ /* 0x000fe40000000000 */
[----:B------:R-:W-:-:S03]  /*3d40*/  FADD R114, R114, R113 ;  /* 0x0000007172727221 */ /* 0x000fc60000000000 */
[----:B------:R-:W2:Y:S01]  /*3d50*/  MUFU.EX2 R125, R125 ;  /* 0x0000007d007d7308 */ /* 0x000ea20000000800 */
[----:B------:R-:W-:Y:S01]  /*3d60*/  HMMA.16816.F32.BF16 R80, R100, R98, R80 ;  /* 0x000000626450723c */ /* 0x000fe20000041850 */
[----:B------:R-:W3:Y:S01]  /*3d70*/  LDSM.16.M88.4 R96, [R21+0x880] ;  /* 0x000880001560783b */ /* 0x000ee20000000200 */
[----:B------:R-:W-:Y:S02]  /*3d80*/  FADD R143, R143, R118 ;  /* 0x000000768f8f7221 */ /* 0x000fe40000000000 */
[----:B------:R-:W-:-:S03]  /*3d90*/  FADD R114, R129, R114 ;  /* 0x0000007281727221 */ /* 0x000fc60000000000 */
[----:B------:R-:W4:Y:S01]  /*3da0*/  MUFU.EX2 R123, R123 ;  /* 0x0000007b007b7308 */ /* 0x000f220000000800 */
[----:B------:R-:W-:Y:S01]  /*3db0*/  HMMA.16816.F32.BF16 R92, R100, R78, R92 ;  /* 0x0000004e645c723c */ /* 0x000fe2000004185c */
[----:B------:R-:W5:Y:S01]  /*3dc0*/  LDSM.16.M88.4 R76, [R21+0x1880] ;  /* 0x00188000154c783b */ /* 0x000f620000000200 */
[----:B------:R-:W-:-:S05]  /*3dd0*/  FADD R189, R189, -R58 ;  /* 0x8000003abdbd7221 */ /* 0x000fca0000000000 */
[----:B------:R-:W-:Y:S01]  /*3de0*/  MUFU.EX2 R122, R195 ;  /* 0x000000c3007a7308 */ /* 0x000fe20000000800 */
[----:B------:R-:W-:Y:S01]  /*3df0*/  HMMA.16816.F32.BF16 R84, R100, R70, R84 ;  /* 0x000000466454723c */ /* 0x000fe20000041854 */
[----:B------:R-:W-:-:S06]  /*3e00*/  FADD R131, R131, R114 ;  /* 0x0000007283837221 */ /* 0x000fcc0000000000 */
[----:B------:R-:W0:Y:S01]  /*3e10*/  MUFU.EX2 R115, R115 ;  /* 0x0000007300737308 */ /* 0x000e220000000800 */
[----:B------:R-:W-:Y:S01]  /*3e20*/  FADD R100, R116, R143 ;  /* 0x0000008f74647221 */ /* 0x000fe20000000000 */
[----:B-1----:R-:W-:Y:S01]  /*3e30*/  F2FP.BF16.PACK_AB R68, R110, R139 ;  /* 0x0000008b6e44723e */ /* 0x002fe200000010ff */
[----:B------:R-:W-:Y:S02]  /*3e40*/  FMUL R189, R189, 1.4426950216293334961 ;  /* 0x3fb8aa3bbdbd7820 */ /* 0x000fe40000400000 */
[----:B------:R-:W-:Y:S02]  /*3e50*/  FADD R145, R145, -R58 ;  /* 0x8000003a91917221 */ /* 0x000fe40000000000 */
[----:B------:R-:W-:Y:S02]  /*3e60*/  FADD R139, R139, R100 ;  /* 0x000000648b8b7221 */ /* 0x000fe40000000000 */
[----:B------:R-:W-:Y:S02]  /*3e70*/  FADD R131, R128, R131 ;  /* 0x0000008380837221 */ /* 0x000fe40000000000 */
[--C-:B------:R-:W-:Y:S01]  /*3e80*/  FADD R141, R141, -R58.reuse ;  /* 0x8000003a8d8d7221 */ /* 0x100fe20000000000 */
[----:B--2---:R-:W-:Y:S01]  /*3e90*/  F2FP.BF16.PACK_AB R69, R125, R124 ;  /* 0x0000007c7d45723e */ /* 0x004fe200000010ff */
[----:B------:R-:W-:Y:S01]  /*3ea0*/  FMUL R145, R145, 1.4426950216293334961 ;  /* 0x3fb8aa3b91917820 */ /* 0x000fe20000400000 */
[----:B------:R-:W1:Y:S01]  /*3eb0*/  MUFU.EX2 R189, R189 ;  /* 0x000000bd00bd7308 */ /* 0x000e620000000800 */
[----:B------:R-:W-:-:S02]  /*3ec0*/  FADD R135, R135, -R58 ;  /* 0x8000003a87877221 */ /* 0x000fc40000000000 */
[----:B------:R-:W-:Y:S02]  /*3ed0*/  FADD R110, R110, R139 ;  /* 0x0000008b6e6e7221 */ /* 0x000fe40000000000 */
[----:B------:R-:W-:Y:S01]  /*3ee0*/  FADD R124, R124, R131 ;  /* 0x000000837c7c7221 */ /* 0x000fe20000000000 */
[----:B----4-:R-:W-:Y:S01]  /*3ef0*/  F2FP.BF16.PACK_AB R70, R108, R123 ;  /* 0x0000007b6c46723e */ /* 0x010fe200000010ff */
[----:B------:R-:W-:Y:S01]  /*3f00*/  FMUL R141, R141, 1.4426950216293334961 ;  /* 0x3fb8aa3b8d8d7820 */ /* 0x000fe20000400000 */
[----:B------:R-:W2:Y:S01]  /*3f10*/  MUFU.EX2 R112, R145 ;  /* 0x0000009100707308 */ /* 0x000ea20000000800 */
[----:B------:R-:W-:Y:S01]  /*3f20*/  FMUL R135, R135, 1.4426950216293334961 ;  /* 0x3fb8aa3b87877820 */ /* 0x000fe20000400000 */
[----:B0-----:R-:W-:Y:S01]  /*3f30*/  F2FP.BF16.PACK_AB R71, R115, R122 ;  /* 0x0000007a7347723e */ /* 0x001fe200000010ff */
[----:B------:R-:W-:Y:S01]  /*3f40*/  FADD R123, R123, R110 ;  /* 0x0000006e7b7b7221 */ /* 0x000fe20000000000 */
[----:B------:R-:W-:Y:S01]  /*3f50*/  LDSM.16.M88.4 R128, [R9+0x1080] ;  /* 0x001080000980783b */ /* 0x000fe20000000200 */
[----:B------:R-:W-:-:S02]  /*3f60*/  FADD R125, R125, R124 ;  /* 0x0000007c7d7d7221 */ /* 0x000fc40000000000 */
[----:B------:R-:W-:Y:S01]  /*3f70*/  FADD R137, R137, -R58 ;  /* 0x8000003a89897221 */ /* 0x000fe20000000000 */
[----:B------:R-:W0:Y:S01]  /*3f80*/  MUFU.EX2 R104, R104 ;  /* 0x0000006800687308 */ /* 0x000e220000000800 */
[----:B------:R-:W-:Y:S02]  /*3f90*/  FADD R108, R108, R123 ;  /* 0x0000007b6c6c7221 */ /* 0x000fe40000000000 */
[----:B------:R-:W-:Y:S01]  /*3fa0*/  FADD R122, R122, R125 ;  /* 0x0000007d7a7a7221 */ /* 0x000fe20000000000 */
[----:B------:R-:W-:Y:S01]  /*3fb0*/  HMMA.16816.F32.BF16 R100, R68, R64, R92 ;  /* 0x000000404464723c */ /* 0x000fe2000004185c */
[----:B------:R-:W-:Y:S01]  /*3fc0*/  FADD R190, R190, -R53 ;  /* 0x80000035bebe7221 */ /* 0x000fe20000000000 */
[----:B------:R-:W-:Y:S02]  /*3fd0*/  LDSM.16.M88.4 R124, [R9+0x880] ;  /* 0x00088000097c783b */ /* 0x000fe40000000200 */
[----:B------:R-:W-:Y:S01]  /*3fe0*/  MUFU.EX2 R141, R141 ;  /* 0x0000008d008d7308 */ /* 0x000fe20000000800 */
[----:B------:R-:W-:-:S02]  /*3ff0*/  FMUL R116, R137, 1.4426950216293334961 ;  /* 0x3fb8aa3b89747820 */ /* 0x000fc40000400000 */
[----:B------:R-:W-:-:S05]  /*4000*/  FADD R133, R133, -R58 ;  /* 0x8000003a85857221 */ /* 0x000fca0000000000 */
[----:B------:R-:W4:Y:S01]  /*4010*/  MUFU.EX2 R114, R135 ;  /* 0x0000008700727308 */ /* 0x000f220000000800 */
[----:B------:R-:W-:Y:S02]  /*4020*/  FADD R65, R119, R108 ;  /* 0x0000006c77417221 */ /* 0x000fe40000000000 */
[----:B------:R-:W-:Y:S02]  /*4030*/  FADD R122, R115, R122 ;  /* 0x0000007a737a7221 */ /* 0x000fe40000000000 */
[----:B------:R-:W-:Y:S02]  /*4040*/  FMUL R55, R190, 1.4426950216293334961 ;  /* 0x3fb8aa3bbe377820 */ /* 0x000fe40000400000 */
[----:B------:R-:W-:Y:S01]  /*4050*/  FMUL R133, R133, 1.4426950216293334961 ;  /* 0x3fb8aa3b85857820 */ /* 0x000fe20000400000 */
[----:B------:R-:W0:Y:S01]  /*4060*/  MUFU.EX2 R54, R54 ;  /* 0x0000003600367308 */ /* 0x000e220000000800 */
[----:B------:R-:W-:Y:S02]  /*4070*/  FADD R121, R121, -R58 ;  /* 0x8000003a79797221 */ /* 0x000fe40000000000 */
[----:B------:R-:W-:-:S02]  /*4080*/  FADD R64, R106, R65 ;  /* 0x000000416a407221 */ /* 0x000fc40000000000 */
[----:B-1----:R-:W-:-:S03]  /*4090*/  FADD R65, R189, R122 ;  /* 0x0000007abd417221 */ /* 0x002fc60000000000 */
[----:B------:R-:W1:Y:S01]  /*40a0*/  MUFU.EX2 R116, R116 ;  /* 0x0000007400747308 */ /* 0x000e620000000800 */
[----:B------:R-:W-:Y:S01]  /*40b0*/  FMUL R121, R121, 1.4426950216293334961 ;  /* 0x3fb8aa3b79797820 */ /* 0x000fe20000400000 */
[C---:B--2---:R-:W-:Y:S01]  /*40c0*/  F2FP.BF16.PACK_AB R93, R112.reuse, R189 ;  /* 0x000000bd705d723e */ /* 0x044fe200000010ff */
[----:B------:R-:W-:Y:S02]  /*40d0*/  FADD R117, R117, -R58 ;  /* 0x8000003a75757221 */ /* 0x000fe40000000000 */
[----:B------:R-:W-:-:S03]  /*40e0*/  FADD R112, R112, R65 ;  /* 0x0000004170707221 */ /* 0x000fc60000000000 */
[----:B------:R-:W2:Y:S01]  /*40f0*/  MUFU.EX2 R55, R55 ;  /* 0x0000003700377308 */ /* 0x000ea20000000800 */
[----:B------:R-:W-:Y:S01]  /*4100*/  FMUL R57, R56, 1.4426950216293334961 ;  /* 0x3fb8aa3b38397820 */ /* 0x000fe20000400000 */
[----:B0-----:R-:W-:Y:S01]  /*4110*/  F2FP.BF16.PACK_AB R94, R104, R107 ;  /* 0x0000006b685e723e */ /* 0x001fe200000010ff */
[----:B------:R-:W-:Y:S01]  /*4120*/  FADD R230, R230, -R53 ;  /* 0x80000035e6e67221 */ /* 0x000fe20000000000 */
[----:B----4-:R-:W-:Y:S01]  /*4130*/  F2FP.BF16.PACK_AB R95, R114, R141 ;  /* 0x0000008d725f723e */ /* 0x010fe200000010ff */
[----:B------:R-:W-:-:S03]  /*4140*/  FADD R111, R111, -R58 ;  /* 0x8000003a6f6f7221 */ /* 0x000fc60000000000 */
[----:B------:R-:W0:Y:S01]  /*4150*/  MUFU.EX2 R133, R133 ;  /* 0x0000008500857308 */ /* 0x000e220000000800 */
[----:B------:R-:W-:Y:S02]  /*4160*/  FADD R107, R107, R64 ;  /* 0x000000406b6b7221 */ /* 0x000fe40000000000 */
[----:B------:R-:W-:Y:S02]  /*4170*/  FMUL R117, R117, 1.4426950216293334961 ;  /* 0x3fb8aa3b75757820 */ /* 0x000fe40000400000 */
[----:B------:R-:W-:Y:S02]  /*4180*/  FADD R141, R141, R112 ;  /* 0x000000708d8d7221 */ /* 0x000fe40000000000 */
[----:B------:R-:W-:Y:S01]  /*4190*/  FMUL R56, R230, 1.4426950216293334961 ;  /* 0x3fb8aa3be6387820 */ /* 0x000fe20000400000 */
[----:B------:R-:W4:Y:S01]  /*41a0*/  MUFU.EX2 R121, R121 ;  /* 0x0000007900797308 */ /* 0x000f220000000800 */
[----:B------:R-:W-:Y:S01]  /*41b0*/  FADD R232, R232, -R53 ;  /* 0x80000035e8e87221 */ /* 0x000fe20000000000 */
[----:B------:R-:W-:Y:S01]  /*41c0*/  HMMA.16816.F32.BF16 R80, R68, R72, R80 ;  /* 0x000000484450723c */ /* 0x000fe20000041850 */
[----:B------:R-:W-:-:S02]  /*41d0*/  FMUL R111, R111, 1.4426950216293334961 ;  /* 0x3fb8aa3b6f6f7820 */ /* 0x000fc40000400000 */
[----:B------:R-:W-:Y:S02]  /*41e0*/  FADD R107, R104, R107 ;  /* 0x0000006b686b7221 */ /* 0x000fe40000000000 */
[--C-:B------:R-:W-:Y:S01]  /*41f0*/  FADD R109, R109, -R58.reuse ;  /* 0x8000003a6d6d7221 */ /* 0x100fe20000000000 */
[----:B------:R-:W0:Y:S01]  /*4200*/  MUFU.EX2 R57, R57 ;  /* 0x0000003900397308 */ /* 0x000e220000000800 */
[----:B------:R-:W-:Y:S01]  /*4210*/  FADD R141, R114, R141 ;  /* 0x0000008d728d7221 */ /* 0x000fe20000000000 */
[----:B---3--:R-:W-:Y:S01]  /*4220*/  HMMA.16816.F32.BF16 R88, R68, R96, R88 ;  /* 0x000000604458723c */ /* 0x008fe20000041858 */
[----:B------:R-:W-:Y:S02]  /*4230*/  FMUL R59, R232, 1.4426950216293334961 ;  /* 0x3fb8aa3be83b7820 */ /* 0x000fe40000400000 */
[----:B------:R-:W-:-:S05]  /*4240*/  FADD R105, R105, -R58 ;  /* 0x8000003a69697221 */ /* 0x000fca0000000000 */
[----:B-----5:R-:W-:Y:S01]  /*4250*/  HMMA.16816.F32.BF16 R84, R68, R76, R84 ;  /* 0x0000004c4454723c */ /* 0x020fe20000041854 */
[----:B------:R-:W3:Y:S01]  /*4260*/  MUFU.EX2 R68, R117 ;  /* 0x0000007500447308 */ /* 0x000ee20000000800 */
[----:B------:R-:W-:Y:S02]  /*4270*/  FADD R64, R54, R107 ;  /* 0x0000006b36407221 */ /* 0x000fe40000000000 */
[----:B------:R-:W-:-:S05]  /*4280*/  FADD R63, R63, -R58 ;  /* 0x8000003a3f3f7221 */ /* 0x000fca0000000000 */
[----:B------:R-:W-:Y:S01]  /*4290*/  MUFU.EX2 R27, R27 ;  /* 0x0000001b001b7308 */ /* 0x000fe20000000800 */
[----:B------:R-:W-:Y:S01]  /*42a0*/  FMUL R109, R109, 1.4426950216293334961 ;  /* 0x3fb8aa3b6d6d7820 */ /* 0x000fe20000400000 */
[----:B------:R-:W-:Y:S01]  /*42b0*/  F2FP.BF16.PACK_AB R92, R106, R119 ;  /* 0x000000776a5c723e */ /* 0x000fe200000010ff */
[----:B-1----:R-:W-:Y:S01]  /*42c0*/  FADD R76, R116, R141 ;  /* 0x0000008d744c7221 */ /* 0x002fe20000000000 */
[----:B------:R-:W-:Y:S01]  /*42d0*/  LDSM.16.M88.4 R112, [R9+0x1880] ;  /* 0x001880000970783b */ /* 0x000fe20000000200 */
[----:B------:R-:W-:-:S03]  /*42e0*/  FMUL R105, R105, 1.4426950216293334961 ;  /* 0x3fb8aa3b69697820 */ /* 0x000fc60000400000 */
[----:B------:R-:W1:Y:S01]  /*42f0*/  MUFU.EX2 R56, R56 ;  /* 0x0000003800387308 */ /* 0x000e620000000800 */
[----:B--2---:R-:W-:Y:S02]  /*4300*/  FADD R65, R55, R64 ;  /* 0x0000004037417221 */ /* 0x004fe40000000000 */
[----:B0-----:R-:W-:-:S05]  /*4310*/  FADD R76, R133, R76 ;  /* 0x0000004c854c7221 */ /* 0x001fca0000000000 */
[----:B------:R-:W0:Y:S01]  /*4320*/  MUFU.EX2 R111, R111 ;  /* 0x0000006f006f7308 */ /* 0x000e220000000800 */
[----:B------:R-:W-:Y:S02]  /*4330*/  FADD R64, R52, R65 ;  /* 0x0000004134407221 */ /* 0x000fe40000000000 */
[----:B------:R-:W-:-:S05]  /*4340*/  FMUL R63, R63, 1.4426950216293334961 ;  /* 0x3fb8aa3b3f3f7820 */ /* 0x000fca0000400000 */
[----:B------:R-:W2:Y:S01]  /*4350*/  MUFU.EX2 R59, R59 ;  /* 0x0000003b003b7308 */ /* 0x000ea20000000800 */
[----:B----4-:R-:W-:-:S07]  /*4360*/  FADD R69, R121, R76 ;  /* 0x0000004c79457221 */ /* 0x010fce0000000000 */
[----:B------:R-:W4:Y:S01]  /*4370*/  MUFU.EX2 R70, R109 ;  /* 0x0000006d00467308 */ /* 0x000f220000000800 */
[----:B------:R-:W-:Y:S02]  /*4380*/  FADD R65, R57, R64 ;  /* 0x0000004039417221 */ /* 0x000fe40000000000 */
[----:B---3--:R-:W-:-:S05]  /*4390*/  FADD R64, R68, R69 ;  /* 0x0000004544407221 */ /* 0x008fca0000000000 */
[----:B------:R-:W-:Y:S01]  /*43a0*/  MUFU.EX2 R105, R105 ;  /* 0x0000006900697308 */ /* 0x000fe20000000800 */
[----:B-1----:R-:W-:Y:S02]  /*43b0*/  FADD R96, R56, R65 ;  /* 0x0000004138607221 */ /* 0x002fe40000000000 */
[----:B0-----:R-:W-:-:S05]  /*43c0*/  FADD R65, R111, R64 ;  /* 0x000000406f417221 */ /* 0x001fca0000000000 */
[----:B------:R-:W0:Y:S08]  /*43d0*/  MUFU.EX2 R62, R62 ;  /* 0x0000003e003e7308 */ /* 0x000e300000000800 */
[----:B------:R0:W1:Y:S01]  /*43e0*/  MUFU.EX2 R76, R63 ;  /* 0x0000003f004c7308 */ /* 0x0000620000000800 */
[----:B--2---:R-:W-:Y:S02]  /*43f0*/  FADD R96, R59, R96 ;  /* 0x000000603b607221 */ /* 0x004fe40000000000 */
[----:B----4-:R-:W-:Y:S01]  /*4400*/  FADD R64, R70, R65 ;  /* 0x0000004146407221 */ /* 0x010fe20000000000 */
[----:B------:R-:W-:Y:S01]  /*4410*/  HMMA.16816.F32.BF16 R80, R92, R74, R80 ;  /* 0x0000004a5c50723c */ /* 0x000fe20000041850 */
[----:B------:R-:W2:Y:S01]  /*4420*/  LDSM.16.M88.4 R72, [R9+0x80] ;  /* 0x000080000948783b */ /* 0x000ea20000000200 */
[----:B------:R-:W-:-:S06]  /*4430*/  FADD R65, R27, R96 ;  /* 0x000000601b417221 */ /* 0x000fcc0000000000 */
[----:B------:R-:W-:Y:S01]  /*4440*/  HMMA.16816.F32.BF16 R100, R92, R66, R100 ;  /* 0x000000425c64723c */ /* 0x000fe20000041864 */
[----:B0-----:R-:W-:-:S06]  /*4450*/  FADD R63, R62, R65 ;  /* 0x000000413e3f7221 */ /* 0x001fcc0000000000 */
[----:B------:R-:W-:-:S04]  /*4460*/  FADD R67, R105, R64 ;  /* 0x0000004069437221 */ /* 0x000fc80000000000 */
[----:B-1----:R-:W-:Y:S01]  /*4470*/  FADD R69, R76, R67 ;  /* 0x000000434c457221 */ /* 0x002fe20000000000 */
[C---:B------:R-:W-:Y:S08]  /*4480*/  HMMA.16816.F32.BF16 R88, R92.reuse, R98, R88 ;  /* 0x000000625c58723c */ /* 0x040ff00000041858 */
[----:B------:R-:W-:Y:S01]  /*4490*/  HMMA.16816.F32.BF16 R84, R92, R78, R84 ;  /* 0x0000004e5c54723c */ /* 0x000fe20000041854 */
[----:B------:R-:W0:Y:S04]  /*44a0*/  SHFL.BFLY PT, R78, R63, 0x2, 0x1f ;  /* 0x0c401f003f4e7f89 */ /* 0x000e2800000e0000 */
[----:B------:R-:W1:Y:S01]  /*44b0*/  SHFL.BFLY PT, R92, R69, 0x2, 0x1f ;  /* 0x0c401f00455c7f89 */ /* 0x000e6200000e0000 */
[----:B------:R-:W-:-:S02]  /*44c0*/  F2FP.BF16.PACK_AB R64, R55, R54 ;  /* 0x000000363740723e */ /* 0x000fc400000010ff */
[----:B------:R-:W-:Y:S02]  /*44d0*/  F2FP.BF16.PACK_AB R65, R133, R116 ;  /* 0x000000748541723e */ /* 0x000fe400000010ff */
[----:B------:R-:W-:Y:S02]  /*44e0*/  F2FP.BF16.PACK_AB R66, R57, R52 ;  /* 0x000000343942723e */ /* 0x000fe400000010ff */
[----:B------:R-:W-:Y:S01]  /*44f0*/  F2FP.BF16.PACK_AB R67, R68, R121 ;  /* 0x000000794443723e */ /* 0x000fe200000010ff */
[----:B------:R-:W-:-:S06]  /*4500*/  UIADD3 UR4, UR4, 0x80, URZ ;  /* 0x0000008004047890 */ /* 0x000fcc000fffe03f */
[----:B--2---:R-:W-:Y:S01]  /*4510*/  HMMA.16816.F32.BF16 R80, R64, R72, R80 ;  /* 0x000000484050723c */ /* 0x004fe20000041850 */
[----:B0-----:R-:W-:Y:S02]  /*4520*/  FADD R78, R63, R78 ;  /* 0x0000004e3f4e7221 */ /* 0x001fe40000000000 */
[----:B-1----:R-:W-:-:S03]  /*4530*/  FADD R92, R69, R92 ;  /* 0x0000005c455c7221 */ /* 0x002fc60000000000 */
[----:B------:R-:W0:Y:S02]  /*4540*/  SHFL.BFLY PT, R55, R78, 0x1, 0x1f ;  /* 0x0c201f004e377f89 */ /* 0x000e2400000e0000 */
[C---:B------:R-:W-:Y:S02]  /*4550*/  HMMA.16816.F32.BF16 R88, R64.reuse, R124, R88 ;  /* 0x0000007c4058723c */ /* 0x040fe40000041858 */
[----:B------:R-:W1:Y:S06]  /*4560*/  SHFL.BFLY PT, R57, R92, 0x1, 0x1f ;  /* 0x0c201f005c397f89 */ /* 0x000e6c00000e0000 */
[C---:B------:R-:W-:Y:S08]  /*4570*/  HMMA.16816.F32.BF16 R100, R64.reuse, R128, R100 ;  /* 0x000000804064723c */ /* 0x040ff00000041864 */
[----:B------:R-:W-:Y:S01]  /*4580*/  HMMA.16816.F32.BF16 R84, R64, R112, R84 ;  /* 0x000000704054723c */ /* 0x000fe20000041854 */
[----:B------:R-:W-:-:S06]  /*4590*/  ISETP.LE.AND P0, PT, R10, UR4, PT ;  /* 0x000000040a007c0c */ /* 0x000fcc000bf03270 */
[----:B------:R-:W-:Y:S02]  /*45a0*/  F2FP.BF16.PACK_AB R64, R59, R56 ;  /* 0x000000383b40723e */ /* 0x000fe400000010ff */
[----:B------:R-:W-:Y:S02]  /*45b0*/  F2FP.BF16.PACK_AB R65, R70, R111 ;  /* 0x0000006f4641723e */ /* 0x000fe400000010ff */
[----:B------:R-:W-:Y:S02]  /*45c0*/  F2FP.BF16.PACK_AB R66, R62, R27 ;  /* 0x0000001b3e42723e */ /* 0x000fe400000010ff */
[----:B------:R-:W-:Y:S01]  /*45d0*/  F2FP.BF16.PACK_AB R67, R76, R105 ;  /* 0x000000694c43723e */ /* 0x000fe200000010ff */
[----:B------:R-:W-:Y:S02]  /*45e0*/  IMAD.MOV.U32 R27, RZ, RZ, 0x80 ;  /* 0x00000080ff1b7424 */ /* 0x000fe400078e00ff */
[----:B0-----:R-:W-:Y:S02]  /*45f0*/  FADD R55, R78, R55 ;  /* 0x000000374e377221 */ /* 0x001fe40000000000 */
[----:B-1----:R-:W-:-:S02]  /*4600*/  FADD R57, R92, R57 ;  /* 0x000000395c397221 */ /* 0x002fc40000000000 */
[----:B------:R-:W-:Y:S01]  /*4610*/  HMMA.16816.F32.BF16 R72, R64, R74, R80 ;  /* 0x0000004a4048723c */ /* 0x000fe20000041850 */
[C---:B------:R-:W-:Y:S02]  /*4620*/  IMAD R8, R27.reuse, c[0x0][0x1b4], R8 ;  /* 0x00006d001b087a24 */ /* 0x040fe400078e0208 */
[----:B------:R-:W-:Y:S02]  /*4630*/  IMAD R19, R27, c[0x0][0x1a4], R19 ;  /* 0x000069001b137a24 */ /* 0x000fe400078e0213 */
[----:B------:R-:W-:-:S03]  /*4640*/  FFMA R11, R60, R11, R55 ;  /* 0x0000000b3c0b7223 */ /* 0x000fc60000000037 */
[----:B------:R-:W-:Y:S01]  /*4650*/  HMMA.16816.F32.BF16 R124, R64, R126, R88 ;  /* 0x0000007e407c723c */ /* 0x000fe20000041858 */
[----:B------:R-:W-:Y:S02]  /*4660*/  FFMA R26, R61, R26, R57 ;  /* 0x0000001a3d1a7223 */ /* 0x000fe40000000039 */
[----:B------:R-:W-:Y:S02]  /*4670*/  IMAD.MOV.U32 R144, RZ, RZ, R53 ;  /* 0x000000ffff907224 */ /* 0x000fe400078e0035 */
[----:B------:R-:W-:-:S03]  /*4680*/  IMAD.MOV.U32 R27, RZ, RZ, R58 ;  /* 0x000000ffff1b7224 */ /* 0x000fc600078e003a */
[C---:B------:R-:W-:Y:S08]  /*4690*/  HMMA.16816.F32.BF16 R128, R64.reuse, R130, R100 ;  /* 0x000000824080723c */ /* 0x040ff00000041864 */
[----:B------:R-:W-:Y:S01]  /*46a0*/  HMMA.16816.F32.BF16 R112, R64, R114, R84 ;  /* 0x000000724070723c */ /* 0x000fe20000041854 */
[----:B------:R-:W-:Y:S01]  /*46b0*/  @P0 CALL.REL.NOINC `(.L_x_0) ;  /* 0x0000001000000944 */ /* 0x000fe20003c00000 */
[----:B------:R-:W-:Y:S06]  /*46c0*/  BRA `(.L_x_1) ;  /* 0xffffc8a000007947 */ /* 0x000fec000383ffff */
.L_x_0:
[----:B------:R-:W-:Y:S01]  /*46d0*/  IMAD.MOV.U32 R18, RZ, RZ, R11 ;  /* 0x000000ffff127224 */ /* 0x000fe200078e000b */
[----:B------:R-:W-:Y:S01]  /*46e0*/  ISETP.NE.U32.AND P0, PT, R5, RZ, PT ;  /* 0x000000ff0500720c */ /* 0x000fe20003f05070 */
[----:B------:R-:W-:Y:S01]  /*46f0*/  IMAD R10, R3, c[0x0][0x1c4], RZ ;  /* 0x00007100030a7a24 */ /* 0x000fe200078e02ff */
[----:B------:R-:W-:Y:S01]  /*4700*/  LOP3.LUT R7, R15, 0x380, RZ, 0xc0, !PT ;  /* 0x000003800f077812 */ /* 0x000fe200078ec0ff */
[C---:B------:R-:W-:Y:S01]  /*4710*/  FMUL R5, R18.reuse, 8388608 ;  /* 0x4b00000012057820 */ /* 0x040fe20000400000 */
[----:B------:R-:W-:Y:S01]  /*4720*/  FSETP.GEU.AND P2, PT, R18, 1.175494350822287508e-38, PT ;  /* 0x008000001200780b */ /* 0x000fe20003f4e000 */
[----:B------:R-:W-:Y:S01]  /*4730*/  IMAD.MOV.U32 R24, RZ, RZ, R26 ;  /* 0x000000ffff187224 */ /* 0x000fe200078e001a */
[----:B------:R-:W-:Y:S01]  /*4740*/  SHF.R.S32.HI R8, RZ, 0x2, R0 ;  /* 0x00000002ff087819 */ /* 0x000fe20000011400 */
[----:B------:R-:W-:Y:S01]  /*4750*/  IMAD R16, R12, 0x10, R7 ;  /* 0x000000100c107824 */ /* 0x000fe200078e0207 */
[----:B------:R-:W-:Y:S01]  /*4760*/  FSEL R29, R5, R18, !P2 ;  /* 0x00000012051d7208 */ /* 0x000fe20005000000 */
[----:B------:R-:W-:Y:S01]  /*4770*/  IMAD.SHL.U32 R7, R0, 0x4, RZ ;  /* 0x0000000400077824 */ /* 0x000fe200078e00ff */
[----:B------:R-:W-:Y:S01]  /*4780*/  SHF.R.U32.HI R13, RZ, 0x1, R13 ;  /* 0x00000001ff0d7819 */ /* 0x000fe2000001160d */
[----:B------:R-:W-:Y:S01]  /*4790*/  IMAD.SHL.U32 R12, R10, 0x2, RZ ;  /* 0x000000020a0c7824 */ /* 0x000fe200078e00ff */
[----:B------:R-:W-:Y:S01]  /*47a0*/  IADD3 R5, R29, -0x3f3504f3, RZ ;  /* 0xc0cafb0d1d057810 */ /* 0x000fe20007ffe0ff */
[----:B------:R-:W-:Y:S01]  /*47b0*/  BAR.SYNC.DEFER_BLOCKING 0x0 ;  /* 0x0000000000007b1d */ /* 0x000fe20000010000 */
[----:B------:R-:W-:Y:S01]  /*47c0*/  SGXT R8, R8, 0x1 ;  /* 0x000000010808781a */ /* 0x000fe20000000200 */
[----:B------:R-:W-:Y:S01]  /*47d0*/  IMAD.MOV.U32 R30, RZ, RZ, 0x3dc6b27f ;  /* 0x3dc6b27fff1e7424 */ /* 0x000fe200078e00ff */
[----:B------:R-:W-:-:S02]  /*47e0*/  LOP3.LUT R14, R14, 0x440, RZ, 0xc0, !PT ;  /* 0x000004400e0e7812 */ /* 0x000fc400078ec0ff */
[----:B------:R-:W-:Y:S02]  /*47f0*/  LOP3.LUT R5, R5, 0xff800000, RZ, 0xc0, !PT ;  /* 0xff80000005057812 */ /* 0x000fe400078ec0ff */
[----:B------:R-:W-:Y:S01]  /*4800*/  LOP3.LUT R13, R13, 0x440, R8, 0x78, !PT ;  /* 0x000004400d0d7812 */ /* 0x000fe200078e7808 */
[----:B------:R-:W-:Y:S01]  /*4810*/  IMAD R8, R2, c[0x0][0x1c0], RZ ;  /* 0x0000700002087a24 */ /* 0x000fe200078e02ff */
[----:B------:R-:W-:Y:S02]  /*4820*/  LOP3.LUT R27, R14, 0x1f8, R7, 0x78, !PT ;  /* 0x000001f80e1b7812 */ /* 0x000fe400078e7807 */
[----:B------:R-:W-:Y:S01]  /*4830*/  LOP3.LUT R14, R7, 0xc0, RZ, 0xc0, !PT ;  /* 0x000000c0070e7812 */ /* 0x000fe200078ec0ff */
[C---:B------:R-:W-:Y:S01]  /*4840*/  IMAD.SHL.U32 R9, R8.reuse, 0x2, RZ ;  /* 0x0000000208097824 */ /* 0x040fe200078e00ff */
[----:B------:R-:W0:Y:S01]  /*4850*/  I2F R7, R5 ;  /* 0x0000000500077306 */ /* 0x000e220000201400 */
[----:B------:R-:W-:Y:S01]  /*4860*/  SHF.R.S32.HI R11, RZ, 0x3, R0 ;  /* 0x00000003ff0b7819 */ /* 0x000fe20000011400 */
[----:B------:R-:W-:Y:S01]  /*4870*/  IMAD.HI R8, R8, 0x2, RZ ;  /* 0x0000000208087827 */ /* 0x000fe200078e02ff */
[----:B------:R-:W-:-:S02]  /*4880*/  FSETP.GT.AND P1, PT, |R18|, 8.50705917302346158658e+37, PT ;  /* 0x7e8000001200780b */ /* 0x000fc40003f24200 */
[----:B------:R-:W-:Y:S01]  /*4890*/  IADD3 R32, P3, P4, R12, c[0x0][0x178], R9 ;  /* 0x00005e000c207a10 */ /* 0x000fe20007c7e009 */
[----:B------:R-:W-:Y:S01]  /*48a0*/  IMAD.HI R9, R10, 0x2, RZ ;  /* 0x000000020a097827 */ /* 0x000fe200078e02ff */
[----:B------:R-:W-:Y:S02]  /*48b0*/  LOP3.LUT R10, R0, 0x8, RZ, 0xc0, !PT ;  /* 0x00000008000a7812 */ /* 0x000fe400078ec0ff */
[----:B------:R-:W-:Y:S02]  /*48c0*/  FSEL R0, RZ, -23, P2 ;  /* 0xc1b80000ff007808 */ /* 0x000fe40001000000 */
[----:B------:R-:W-:Y:S02]  /*48d0*/  IADD3.X R34, R9, c[0x0][0x17c], R8, P3, P4 ;  /* 0x00005f0009227a10 */ /* 0x000fe40001fe8408 */
[----:B------:R-:W-:Y:S02]  /*48e0*/  FSETP.GEU.AND P4, PT, R24, 1.175494350822287508e-38, PT ;  /* 0x008000001800780b */ /* 0x000fe40003f8e000 */
[----:B------:R-:W-:Y:S01]  /*48f0*/  FSETP.GEU.AND P2, PT, |R18|, 1.175494350822287508e-38, PT ;  /* 0x008000001200780b */ /* 0x000fe20003f4e200 */
[----:B0-----:R-:W-:Y:S01]  /*4900*/  FFMA.FTZ R0, R7, 1.1920928955078125e-07, R0 ;  /* 0x3400000007007823 */ /* 0x001fe20000010000 */
[C---:B------:R-:W-:Y:S01]  /*4910*/  FSETP.GT.AND P3, PT, |R24|.reuse, 8.50705917302346158658e+37, PT ;  /* 0x7e8000001800780b */ /* 0x040fe20003f64200 */
[----:B------:R-:W-:Y:S01]  /*4920*/  FMUL R7, R24, 8388608 ;  /* 0x4b00000018077820 */ /* 0x000fe20000400000 */
[----:B------:R-:W-:Y:S01]  /*4930*/  LOP3.LUT R15, R15, 0x38, RZ, 0xc0, !PT ;  /* 0x000000380f0f7812 */ /* 0x000fe200078ec0ff */
[----:B------:R-:W-:Y:S01]  /*4940*/  @P1 FMUL R18, R18, 0.25 ;  /* 0x3e80000012121820 */ /* 0x000fe20000400000 */
[----:B------:R-:W-:Y:S01]  /*4950*/  FSETP.GEU.AND P5, PT, |R24|, 1.175494350822287508e-38, PT ;  /* 0x008000001800780b */ /* 0x000fe20003fae200 */
[----:B------:R-:W-:Y:S01]  /*4960*/  @P1 FMUL R113, R113, 0.25 ;  /* 0x3e80000071711820 */ /* 0x000fe20000400000 */
[----:B------:R-:W-:Y:S01]  /*4970*/  FSEL R36, R7, R24, !P4 ;  /* 0x0000001807247208 */ /* 0x000fe20006000000 */
[----:B------:R-:W-:Y:S01]  /*4980*/  IMAD.IADD R15, R15, 0x1, R14 ;  /* 0x000000010f0f7824 */ /* 0x000fe200078e020e */
[----:B------:R-:W-:Y:S01]  /*4990*/  SGXT R11, R11, 0x1 ;  /* 0x000000010b0b781a */ /* 0x000fe20000000200 */
[----:B------:R-:W-:Y:S01]  /*49a0*/  @P1 FMUL R112, R112, 0.25 ;  /* 0x3e80000070701820 */ /* 0x000fe20000400000 */
[----:B------:R-:W-:Y:S01]  /*49b0*/  IADD3 R7, R36, -0x3f3504f3, RZ ;  /* 0xc0cafb0d24077810 */ /* 0x000fe20007ffe0ff */
[----:B------:R-:W-:Y:S01]  /*49c0*/  @!P2 FMUL R18, R18, 16777216 ;  /* 0x4b8000001212a820 */ /* 0x000fe20000400000 */
[----:B------:R-:W-:Y:S01]  /*49d0*/  LEA.HI R28, R10, R15, RZ, 0x1f ;  /* 0x0000000f0a1c7211 */ /* 0x000fe200078ff8ff */
[----:B------:R-:W-:Y:S01]  /*49e0*/  @P3 FMUL R24, R24, 0.25 ;  /* 0x3e80000018183820 */ /* 0x000fe20000400000 */
[----:B------:R-:W-:Y:S01]  /*49f0*/  LOP3.LUT R9, R7, 0xff800000, RZ, 0xc0, !PT ;  /* 0xff80000007097812 */ /* 0x000fe200078ec0ff */
[----:B------:R-:W-:Y:S01]  /*4a00*/  MUFU.RCP R10, R18 ;  /* 0x00000012000a7308 */ /* 0x000fe20000001000 */
[----:B------:R-:W-:Y:S01]  /*4a10*/  FSEL R7, RZ, -23, P4 ;  /* 0xc1b80000ff077808 */ /* 0x000fe20002000000 */
[----:B------:R-:W-:Y:S01]  /*4a20*/  @!P5 FMUL R24, R24, 16777216 ;  /* 0x4b8000001818d820 */ /* 0x000fe20000400000 */
[----:B------:R-:W-:Y:S01]  /*4a30*/  IADD3 R5, R29, -R5, RZ ;  /* 0x800000051d057210 */ /* 0x000fe20007ffe0ff */
[----:B------:R-:W-:Y:S01]  /*4a40*/  @P1 FMUL R129, R129, 0.25 ;  /* 0x3e80000081811820 */ /* 0x000fe20000400000 */
[----:B------:R-:W-:Y:S01]  /*4a50*/  LOP3.LUT R11, R11, 0x808, RZ, 0xc0, !PT ;  /* 0x000008080b0b7812 */ /* 0x000fe200078ec0ff */
[----:B------:R-:W-:Y:S01]  /*4a60*/  @P1 FMUL R128, R128, 0.25 ;  /* 0x3e80000080801820 */ /* 0x000fe20000400000 */
[----:B------:R-:W-:Y:S01]  /*4a70*/  LOP3.LUT R6, R6, 0xf8, RZ, 0xc0, !PT ;  /* 0x000000f806067812 */ /* 0x000fe200078ec0ff */
[----:B------:R-:W0:Y:S01]  /*4a80*/  I2F R8, R9 ;  /* 0x0000000900087306 */ /* 0x000e220000201400 */
[----:B------:R-:W-:Y:S01]  /*4a90*/  @P1 FMUL R125, R125, 0.25 ;  /* 0x3e8000007d7d1820 */ /* 0x000fe20000400000 */
[----:B------:R-:W-:Y:S01]  /*4aa0*/  IADD3 R26, R11, R13, R16 ;  /* 0x0000000d0b1a7210 */ /* 0x000fe20007ffe010 */
[----:B------:R-:W-:-:S02]  /*4ab0*/  @P1 FMUL R124, R124, 0.25 ;  /* 0x3e8000007c7c1820 */ /* 0x000fc40000400000 */
[----:B------:R-:W-:Y:S02]  /*4ac0*/  @P1 FMUL R72, R72, 0.25 ;  /* 0x3e80000048481820 */ /* 0x000fe40000400000 */
[----:B------:R-:W-:Y:S01]  /*4ad0*/  @P1 FMUL R73, R73, 0.25 ;  /* 0x3e80000049491820 */ /* 0x000fe20000400000 */
[----:B------:R-:W-:Y:S01]  /*4ae0*/  ISETP.GE.U32.AND P1, PT, R36, 0x7f800000, PT ;  /* 0x7f8000002400780c */ /* 0x000fe20003f26070 */
[----:B------:R-:W-:Y:S02]  /*4af0*/  @!P2 FMUL R113, R113, 16777216 ;  /* 0x4b8000007171a820 */ /* 0x000fe40000400000 */
[----:B------:R-:W-:Y:S02]  /*4b00*/  @!P2 FMUL R112, R112, 16777216 ;  /* 0x4b8000007070a820 */ /* 0x000fe40000400000 */
[----:B------:R-:W-:Y:S02]  /*4b10*/  @!P2 FMUL R129, R129, 16777216 ;  /* 0x4b8000008181a820 */ /* 0x000fe40000400000 */
[----:B------:R-:W-:-:S02]  /*4b20*/  @!P2 FMUL R128, R128, 16777216 ;  /* 0x4b8000008080a820 */ /* 0x000fc40000400000 */
[----:B0-----:R-:W-:Y:S02]  /*4b30*/  FFMA.FTZ R22, R8, 1.1920928955078125e-07, R7 ;  /* 0x3400000008167823 */ /* 0x001fe40000010007 */
[----:B------:R-:W0:Y:S01]  /*4b40*/  MUFU.RCP R7, R24 ;  /* 0x0000001800077308 */ /* 0x000e220000001000 */
[----:B------:R-:W-:Y:S02]  /*4b50*/  @!P2 FMUL R125, R125, 16777216 ;  /* 0x4b8000007d7da820 */ /* 0x000fe40000400000 */
[----:B------:R-:W-:Y:S02]  /*4b60*/  @!P2 FMUL R124, R124, 16777216 ;  /* 0x4b8000007c7ca820 */ /* 0x000fe40000400000 */
[----:B------:R-:W-:Y:S02]  /*4b70*/  @!P2 FMUL R72, R72, 16777216 ;  /* 0x4b8000004848a820 */ /* 0x000fe40000400000 */
[----:B------:R-:W-:Y:S01]  /*4b80*/  @!P2 FMUL R73, R73, 16777216 ;  /* 0x4b8000004949a820 */ /* 0x000fe20000400000 */
[----:B------:R-:W-:Y:S01]  /*4b90*/  ISETP.GE.U32.AND P2, PT, R29, 0x7f800000, PT ;  /* 0x7f8000001d00780c */ /* 0x000fe20003f46070 */
[----:B------:R-:W-:-:S02]  /*4ba0*/  FADD R5, R5, -1 ;  /* 0xbf80000005057421 */ /* 0x000fc40000000000 */
[----:B------:R-:W-:Y:S02]  /*4bb0*/  @P3 FMUL R126, R126, 0.25 ;  /* 0x3e8000007e7e3820 */ /* 0x000fe40000400000 */
[----:B------:R-:W-:Y:S02]  /*4bc0*/  @P3 FMUL R74, R74, 0.25 ;  /* 0x3e8000004a4a3820 */ /* 0x000fe40000400000 */
[C---:B------:R-:W-:Y:S02]  /*4bd0*/  FMUL R11, R10.reuse, R113 ;  /* 0x000000710a0b7220 */ /* 0x040fe40000400000 */
[C---:B------:R-:W-:Y:S02]  /*4be0*/  FMUL R12, R10.reuse, R112 ;  /* 0x000000700a0c7220 */ /* 0x040fe40000400000 */
[C---:B------:R-:W-:Y:S02]  /*4bf0*/  FMUL R14, R10.reuse, R129 ;  /* 0x000000810a0e7220 */ /* 0x040fe40000400000 */
[----:B------:R-:W-:-:S02]  /*4c00*/  FMUL R13, R10, R128 ;  /* 0x000000800a0d7220 */ /* 0x000fc40000400000 */
[C---:B------:R-:W-:Y:S01]  /*4c10*/  FMUL R16, R10.reuse, R124 ;  /* 0x0000007c0a107220 */ /* 0x040fe20000400000 */
[----:B------:R-:W-:Y:S01]  /*4c20*/  F2FP.BF16.PACK_AB R21, R11, R14 ;  /* 0x0000000e0b15723e */ /* 0x000fe200000010ff */
[----:B------:R-:W-:Y:S01]  /*4c30*/  FMUL R17, R10, R72 ;  /* 0x000000480a117220 */ /* 0x000fe20000400000 */
[----:B------:R-:W-:Y:S01]  /*4c40*/  F2FP.BF16.PACK_AB R19, R12, R13 ;  /* 0x0000000d0c13723e */ /* 0x000fe200000010ff */
[----:B------:R-:W-:Y:S02]  /*4c50*/  FMUL R15, R10, R125 ;  /* 0x0000007d0a0f7220 */ /* 0x000fe40000400000 */
[----:B------:R-:W-:Y:S01]  /*4c60*/  @P3 FMUL R115, R115, 0.25 ;  /* 0x3e80000073733820 */ /* 0x000fe20000400000 */
[----:B------:R-:W-:Y:S01]  /*4c70*/  F2FP.BF16.PACK_AB R18, R16, R17 ;  /* 0x000000111012723e */ /* 0x000fe200000010ff */
[----:B------:R-:W-:Y:S02]  /*4c80*/  @P3 FMUL R131, R131, 0.25 ;  /* 0x3e80000083833820 */ /* 0x000fe40000400000 */
[----:B------:R-:W-:-:S02]  /*4c90*/  FMUL R10, R10, R73 ;  /* 0x000000490a0a7220 */ /* 0x000fc40000400000 */
[----:B------:R-:W-:Y:S01]  /*4ca0*/  @P3 FMUL R114, R114, 0.25 ;  /* 0x3e80000072723820 */ /* 0x000fe20000400000 */
[----:B------:R1:W-:Y:S01]  /*4cb0*/  STS.64 [R27], R18 ;  /* 0x000000121b007388 */ /* 0x0003e20000000a00 */
[----:B------:R-:W-:Y:S01]  /*4cc0*/  @P3 FMUL R130, R130, 0.25 ;  /* 0x3e80000082823820 */ /* 0x000fe20000400000 */
[----:B------:R-:W-:Y:S01]  /*4cd0*/  F2FP.BF16.PACK_AB R20, R15, R10 ;  /* 0x0000000a0f14723e */ /* 0x000fe200000010ff */
[----:B------:R-:W-:Y:S02]  /*4ce0*/  @P3 FMUL R127, R127, 0.25 ;  /* 0x3e8000007f7f3820 */ /* 0x000fe40000400000 */
[----:B------:R-:W-:Y:S02]  /*4cf0*/  @P3 FMUL R75, R75, 0.25 ;  /* 0x3e8000004b4b3820 */ /* 0x000fe40000400000 */
[----:B------:R-:W-:Y:S01]  /*4d00*/  FFMA.FTZ R8, R5, R30, -0.16845393180847167969 ;  /* 0xbe2c7f3005087423 */ /* 0x000fe2000001001e */
[----:B------:R-:W-:Y:S01]  /*4d10*/  STS.64 [R27+0x200], R20 ;  /* 0x000200141b007388 */ /* 0x000fe20000000a00 */
[----:B------:R-:W-:-:S02]  /*4d20*/  @!P5 FMUL R126, R126, 16777216 ;  /* 0x4b8000007e7ed820 */ /* 0x000fc40000400000 */
[----:B------:R-:W-:Y:S02]  /*4d30*/  @!P5 FMUL R74, R74, 16777216 ;  /* 0x4b8000004a4ad820 */ /* 0x000fe40000400000 */
[----:B------:R-:W-:Y:S02]  /*4d40*/  @!P5 FMUL R115, R115, 16777216 ;  /* 0x4b8000007373d820 */ /* 0x000fe40000400000 */
[----:B------:R-:W-:Y:S02]  /*4d50*/  @!P5 FMUL R131, R131, 16777216 ;  /* 0x4b8000008383d820 */ /* 0x000fe40000400000 */
[----:B------:R-:W-:Y:S02]  /*4d60*/  @!P5 FMUL R114, R114, 16777216 ;  /* 0x4b8000007272d820 */ /* 0x000fe40000400000 */
[----:B------:R-:W-:Y:S02]  /*4d70*/  @!P5 FMUL R130, R130, 16777216 ;  /* 0x4b8000008282d820 */ /* 0x000fe40000400000 */
[----:B------:R-:W-:-:S02]  /*4d80*/  @!P5 FMUL R127, R127, 16777216 ;  /* 0x4b8000007f7fd820 */ /* 0x000fc40000400000 */
[----:B------:R-:W-:Y:S02]  /*4d90*/  @!P5 FMUL R75, R75, 16777216 ;  /* 0x4b8000004b4bd820 */ /* 0x000fe40000400000 */
[----:B------:R-:W-:Y:S02]  /*4da0*/  FFMA.FTZ R8, R5, R8, 0.1716887056827545166 ;  /* 0x3e2fcf2a05087423 */ /* 0x000fe40000010008 */
[C---:B0-----:R-:W-:Y:S02]  /*4db0*/  FMUL R15, R7.reuse, R126 ;  /* 0x0000007e070f7220 */ /* 0x041fe40000400000 */
[C---:B------:R-:W-:Y:S02]  /*4dc0*/  FMUL R16, R7.reuse, R74 ;  /* 0x0000004a07107220 */ /* 0x040fe40000400000 */
[C---:B------:R-:W-:Y:S02]  /*4dd0*/  FMUL R10, R7.reuse, R115 ;  /* 0x00000073070a7220 */ /* 0x040fe40000400000 */
[----:B------:R-:W-:Y:S01]  /*4de0*/  FMUL R13, R7, R131 ;  /* 0x00000083070d7220 */ /* 0x000fe20000400000 */
[----:B------:R-:W-:Y:S01]  /*4df0*/  F2FP.BF16.PACK_AB R24, R15, R16 ;  /* 0x000000100f18723e */ /* 0x000fe200000010ff */
[C---:B------:R-:W-:Y:S01]  /*4e00*/  FMUL R11, R7.reuse, R114 ;  /* 0x00000072070b7220 */ /* 0x040fe20000400000 */
[----:B------:R-:W-:Y:S01]  /*4e10*/  LOP3.LUT R16, R26, 0x8, RZ, 0x3c, !PT ;  /* 0x000000081a107812 */ /* 0x000fe200078e3cff */
[C---:B------:R-:W-:Y:S01]  /*4e20*/  FMUL R12, R7.reuse, R130 ;  /* 0x00000082070c7220 */ /* 0x040fe20000400000 */
[----:B------:R-:W-:Y:S01]  /*4e30*/  F2FP.BF16.PACK_AB R15, R10, R13 ;  /* 0x0000000d0a0f723e */ /* 0x000fe200000010ff */
[----:B------:R-:W-:Y:S01]  /*4e40*/  FMUL R14, R7, R127 ;  /* 0x0000007f070e7220 */ /* 0x000fe20000400000 */
[----:B------:R-:W-:Y:S01]  /*4e50*/  LOP3.LUT R10, R27, 0x8, RZ, 0x3c, !PT ;  /* 0x000000081b0a7812 */ /* 0x000fe200078e3cff */
[----:B------:R-:W-:Y:S01]  /*4e60*/  FMUL R17, R7, R75 ;  /* 0x0000004b07117220 */ /* 0x000fe20000400000 */
[----:B------:R-:W-:Y:S01]  /*4e70*/  F2FP.BF16.PACK_AB R25, R11, R12 ;  /* 0x0000000c0b19723e */ /* 0x000fe200000010ff */
[----:B------:R-:W-:-:S02]  /*4e80*/  FFMA.FTZ R8, R5, R8, -0.17900948226451873779 ;  /* 0xbe374e4305087423 */ /* 0x000fc40000010008 */
[----:B------:R-:W-:Y:S01]  /*4e90*/  IMAD.IADD R9, R36, 0x1, -R9 ;  /* 0x0000000124097824 */ /* 0x000fe200078e0a09 */
[----:B------:R-:W-:Y:S01]  /*4ea0*/  F2FP.BF16.PACK_AB R14, R14, R17 ;  /* 0x000000110e0e723e */ /* 0x000fe200000010ff */
[----:B------:R-:W-:Y:S01]  /*4eb0*/  FFMA.FTZ R8, R5, R8, 0.20512372255325317383 ;  /* 0x3e520bf405087423 */ /* 0x000fe20000010008 */
[----:B------:R-:W-:Y:S01]  /*4ec0*/  STS.64 [R10+0x800], R24 ;  /* 0x000800180a007388 */ /* 0x000fe20000000a00 */
[----:B------:R-:W-:Y:S02]  /*4ed0*/  FADD R23, R9, -1 ;  /* 0xbf80000009177421 */ /* 0x000fe40000000000 */
[C---:B------:R-:W-:Y:S01]  /*4ee0*/  FFMA.FTZ R8, R5.reuse, R8, -0.24046532809734344482 ;  /* 0xbe763c8b05087423 */ /* 0x040fe20000010008 */
[----:B------:R0:W-:Y:S01]  /*4ef0*/  STS.64 [R10+0xa00], R14 ;  /* 0x000a000e0a007388 */ /* 0x0001e20000000a00 */
[----:B------:R-:W-:Y:S02]  /*4f00*/  IMAD R9, R4, c[0x0][0x1c8], RZ ;  /* 0x0000720004097a24 */ /* 0x000fe400078e02ff */
[----:B------:R-:W-:Y:S01]  /*4f10*/  FFMA.FTZ R8, R5, R8, 0.28857114911079406738 ;  /* 0x3e93bf9905087423 */ /* 0x000fe20000010008 */
[----:B------:R-:W-:Y:S01]  /*4f20*/  BAR.SYNC.DEFER_BLOCKING 0x0 ;  /* 0x0000000000007b1d */ /* 0x000fe20000010000 */
[----:B------:R-:W-:-:S02]  /*4f30*/  FFMA.FTZ R4, R23, R30, -0.16845393180847167969 ;  /* 0xbe2c7f3017047423 */ /* 0x000fc4000001001e */
[----:B------:R-:W-:Y:S02]  /*4f40*/  FFMA.FTZ R8, R5, R8, -0.36067417263984680176 ;  /* 0xbeb8aa4905087423 */ /* 0x000fe40000010008 */
[----:B------:R-:W-:Y:S02]  /*4f50*/  FFMA.FTZ R4, R23, R4, 0.1716887056827545166 ;  /* 0x3e2fcf2a17047423 */ /* 0x000fe40000010004 */
[----:B------:R-:W-:Y:S02]  /*4f60*/  FFMA.FTZ R8, R5, R8, 0.48089820146560668945 ;  /* 0x3ef6384a05087423 */ /* 0x000fe40000010008 */
[----:B------:R-:W-:Y:S02]  /*4f70*/  FFMA.FTZ R4, R23, R4, -0.17900948226451873779 ;  /* 0xbe374e4317047423 */ /* 0x000fe40000010004 */
[----:B------:R-:W-:Y:S02]  /*4f80*/  FFMA.FTZ R8, R5, R8, -0.72134751081466674805 ;  /* 0xbf38aa3b05087423 */ /* 0x000fe40000010008 */
[----:B-1----:R-:W-:-:S02]  /*4f90*/  IMAD.MOV.U32 R18, RZ, RZ, c[0x0][0x1c8] ;  /* 0x00007200ff127624 */ /* 0x002fc400078e00ff */
[C---:B------:R-:W-:Y:S02]  /*4fa0*/  FMUL R8, R5.reuse, R8 ;  /* 0x0000000805087220 */ /* 0x040fe40000400000 */
[C---:B------:R-:W-:Y:S02]  /*4fb0*/  IMAD R11, R18.reuse, 0x4, R9 ;  /* 0x00000004120b7824 */ /* 0x040fe400078e0209 */
[C---:B------:R-:W-:Y:S02]  /*4fc0*/  FMUL R8, R5.reuse, R8 ;  /* 0x0000000805087220 */ /* 0x040fe40000400000 */
[C---:B------:R-:W-:Y:S02]  /*4fd0*/  IMAD R13, R18.reuse, 0x4, R11 ;  /* 0x00000004120d7824 */ /* 0x040fe400078e020b */
[----:B------:R-:W-:Y:S01]  /*4fe0*/  FFMA.FTZ R7, R5, 1.4426950216293334961, R8 ;  /* 0x3fb8aa3b05077823 */ /* 0x000fe20000010008 */
[----:B------:R-:W1:Y:S01]  /*4ff0*/  LDS.64 R26, [R26] ;  /* 0x000000001a1a7984 */ /* 0x000e620000000a00 */
[----:B------:R-:W-:Y:S01]  /*5000*/  FFMA.FTZ R8, R23, R4, 0.20512372255325317383 ;  /* 0x3e520bf417087423 */ /* 0x000fe20000010004 */
[----:B------:R-:W-:Y:S01]  /*5010*/  LEA R4, P3, R9, R32, 0x1 ;  /* 0x0000002009047211 */ /* 0x000fe200078608ff */
[C---:B0-----:R-:W-:Y:S01]  /*5020*/  IMAD R15, R18.reuse, 0x4, R13 ;  /* 0x00000004120f7824 */ /* 0x041fe200078e020d */
[----:B------:R0:W2:Y:S01]  /*5030*/  LDS.64 R30, [R16] ;  /* 0x00000000101e7984 */ /* 0x0000a20000000a00 */
[----:B------:R-:W-:Y:S01]  /*5040*/  FFMA.FTZ R10, R23, R8, -0.24046532809734344482 ;  /* 0xbe763c8b170a7423 */ /* 0x000fe20000010008 */
[----:B------:R-:W-:Y:S01]  /*5050*/  LEA R8, P4, R11, R32, 0x1 ;  /* 0x000000200b087211 */ /* 0x000fe200078808ff */
[C---:B------:R-:W-:Y:S01]  /*5060*/  IMAD R17, R18.reuse, 0x4, R15 ;  /* 0x0000000412117824 */ /* 0x040fe200078e020f */
[----:B------:R-:W-:Y:S01]  /*5070*/  LEA.HI.X.SX32 R5, R9, R34, 0x1, P3 ;  /* 0x0000002209057211 */ /* 0x000fe200018f0eff */
[----:B------:R-:W-:Y:S01]  /*5080*/  FFMA.FTZ R12, R23, R10, 0.28857114911079406738 ;  /* 0x3e93bf99170c7423 */ /* 0x000fe2000001000a */
[----:B------:R-:W-:Y:S01]  /*5090*/  LEA R10, P5, R13, R32, 0x1 ;  /* 0x000000200d0a7211 */ /* 0x000fe200078a08ff */
[C---:B------:R-:W-:Y:S01]  /*50a0*/  IMAD R19, R18.reuse, 0x4, R17 ;  /* 0x0000000412137824 */ /* 0x040fe200078e0211 */
[----:B------:R-:W-:Y:S01]  /*50b0*/  LEA.HI.X.SX32 R9, R11, R34, 0x1, P4 ;  /* 0x000000220b097211 */ /* 0x000fe200020f0eff */
[----:B------:R-:W-:Y:S01]  /*50c0*/  FFMA.FTZ R12, R23, R12, -0.36067417263984680176 ;  /* 0xbeb8aa49170c7423 */ /* 0x000fe2000001000c */
[----:B------:R-:W-:Y:S01]  /*50d0*/  LEA R14, P4, R17, R32, 0x1 ;  /* 0x00000020110e7211 */ /* 0x000fe200078808ff */
[C---:B------:R-:W-:Y:S01]  /*50e0*/  IMAD R21, R18.reuse, 0x4, R19 ;  /* 0x0000000412157824 */ /* 0x040fe200078e0213 */
[----:B------:R-:W-:Y:S01]  /*50f0*/  LEA.HI.X.SX32 R11, R13, R34, 0x1, P5 ;  /* 0x000000220d0b7211 */ /* 0x000fe200028f0eff */
[----:B0-----:R-:W-:Y:S01]  /*5100*/  FFMA.FTZ R16, R23, R12, 0.48089820146560668945 ;  /* 0x3ef6384a17107423 */ /* 0x001fe2000001000c */
[----:B------:R-:W-:Y:S01]  /*5110*/  LEA R12, P3, R15, R32, 0x1 ;  /* 0x000000200f0c7211 */ /* 0x000fe200078608ff */
[----:B------:R-:W-:-:S02]  /*5120*/  IMAD R25, R18, 0x4, R21 ;  /* 0x0000000412197824 */ /* 0x000fc400078e0215 */
[----:B------:R-:W-:Y:S01]  /*5130*/  FFMA.FTZ R16, R23, R16, -0.72134751081466674805 ;  /* 0xbf38aa3b17107423 */ /* 0x000fe20000010010 */
[-C--:B------:R-:W-:Y:S01]  /*5140*/  LEA.HI.X.SX32 R13, R15, R34.reuse, 0x1, P3 ;  /* 0x000000220f0d7211 */ /* 0x080fe200018f0eff */
[----:B------:R-:W-:Y:S01]  /*5150*/  FADD R0, R0, R7 ;  /* 0x0000000700007221 */ /* 0x000fe20000000000 */
[----:B------:R-:W-:Y:S01]  /*5160*/  LEA.HI.X.SX32 R15, R17, R34, 0x1, P4 ;  /* 0x00000022110f7211 */ /* 0x000fe200020f0eff */
[----:B------:R-:W-:Y:S01]  /*5170*/  FMUL R24, R23, R16 ;  /* 0x0000001017187220 */ /* 0x000fe20000400000 */
[-C--:B------:R-:W-:Y:S01]  /*5180*/  LEA R16, P3, R19, R32.reuse, 0x1 ;  /* 0x0000002013107211 */ /* 0x080fe200078608ff */
[----:B------:R-:W-:Y:S01]  /*5190*/  @P1 IMAD.MOV.U32 R7, RZ, RZ, 0x7f800000 ;  /* 0x7f800000ff071424 */ /* 0x000fe200078e00ff */
[----:B------:R-:W-:Y:S01]  /*51a0*/  LEA R18, P4, R21, R32, 0x1 ;  /* 0x0000002015127211 */ /* 0x000fe200078808ff */
[----:B------:R-:W-:Y:S01]  /*51b0*/  FMUL R24, R23, R24 ;  /* 0x0000001817187220 */ /* 0x000fe20000400000 */
[----:B------:R-:W-:Y:S02]  /*51c0*/  LEA R20, P5, R25, R32, 0x1 ;  /* 0x0000002019147211 */ /* 0x000fe400078a08ff */
[-C--:B------:R-:W-:Y:S01]  /*51d0*/  LEA.HI.X.SX32 R17, R19, R34.reuse, 0x1, P3 ;  /* 0x0000002213117211 */ /* 0x080fe200018f0eff */
[----:B------:R-:W-:Y:S01]  /*51e0*/  FFMA.FTZ R23, R23, 1.4426950216293334961, R24 ;  /* 0x3fb8aa3b17177823 */ /* 0x000fe20000010018 */
[-C--:B------:R-:W-:Y:S01]  /*51f0*/  LEA.HI.X.SX32 R19, R21, R34.reuse, 0x1, P4 ;  /* 0x0000002215137211 */ /* 0x080fe200020f0eff */
[----:B------:R-:W-:Y:S01]  /*5200*/  @P2 IMAD.MOV.U32 R24, RZ, RZ, 0x7f800000 ;  /* 0x7f800000ff182424 */ /* 0x000fe200078e00ff */
[----:B------:R-:W-:Y:S01]  /*5210*/  LEA.HI.X.SX32 R21, R25, R34, 0x1, P5 ;  /* 0x0000002219157211 */ /* 0x000fe200028f0eff */
[--C-:B------:R-:W-:Y:S01]  /*5220*/  FADD R22, R22, R23.reuse ;  /* 0x0000001716167221 */ /* 0x100fe20000000000 */
[C---:B------:R-:W-:Y:S01]  /*5230*/  FSETP.NEU.AND P3, PT, R29.reuse, RZ, PT ;  /* 0x000000ff1d00720b */ /* 0x040fe20003f6d000 */
[----:B------:R-:W-:Y:S01]  /*5240*/  @P2 FFMA.FTZ R0, R29, R24, +INF ;  /* 0x7f8000001d002423 */ /* 0x000fe20000010018 */
[----:B-1----:R-:W-:Y:S01]  /*5250*/  PRMT R23, R26, 0x7632, R23 ;  /* 0x000076321a177816 */ /* 0x002fe20000000017 */
[----:B------:R0:W-:Y:S01]  /*5260*/  STG.E.U16 [R4.64], R26 ;  /* 0x0000001a04007986 */ /* 0x0001e2000c101506 */
[C---:B------:R-:W-:Y:S01]  /*5270*/  @P1 FFMA.FTZ R22, R36.reuse, R7, +INF ;  /* 0x7f80000024161423 */ /* 0x040fe20000010007 */
[----:B------:R-:W-:-:S02]  /*5280*/  FSETP.NEU.AND P2, PT, R36, RZ, PT ;  /* 0x000000ff2400720b */ /* 0x000fc40003f4d000 */
[----:B--2---:R-:W-:Y:S01]  /*5290*/  PRMT R24, R30, 0x7632, R24 ;  /* 0x000076321e187816 */ /* 0x004fe20000000018 */
[----:B------:R1:W-:Y:S01]  /*52a0*/  STG.E.U16 [R8.64], R30 ;  /* 0x0000001e08007986 */ /* 0x0003e2000c101506 */
[----:B------:R-:W-:Y:S02]  /*52b0*/  FSEL R0, R0, -INF , P3 ;  /* 0xff80000000007808 */ /* 0x000fe40001800000 */
[----:B------:R-:W-:Y:S01]  /*52c0*/  FSEL R7, R22, -INF , P2 ;  /* 0xff80000016077808 */ /* 0x000fe20001000000 */
[----:B------:R2:W-:Y:S02]  /*52d0*/  STG.E.U16 [R10.64], R23 ;  /* 0x000000170a007986 */ /* 0x0005e4000c101506 */
[----:B0-----:R-:W-:Y:S02]  /*52e0*/  FFMA R4, R0, 0.69314718246459960938, R53 ;  /* 0x3f31721800047823 */ /* 0x001fe40000000035 */
[----:B------:R0:W-:Y:S01]  /*52f0*/  STG.E.U16 [R12.64], R24 ;  /* 0x000000180c007986 */ /* 0x0001e2000c101506 */
[----:B------:R-:W-:Y:S01]  /*5300*/  FFMA R5, R7, 0.69314718246459960938, R58 ;  /* 0x3f31721807057823 */ /* 0x000fe2000000003a */
[----:B-1----:R-:W-:-:S02]  /*5310*/  PRMT R9, R27, 0x7632, R9 ;  /* 0x000076321b097816 */ /* 0x002fc40000000009 */
[----:B------:R0:W-:Y:S01]  /*5320*/  STG.E.U16 [R14.64], R27 ;  /* 0x0000001b0e007986 */ /* 0x0001e2000c101506 */
[----:B--2---:R-:W-:-:S03]  /*5330*/  PRMT R11, R31, 0x7632, R11 ;  /* 0x000076321f0b7816 */ /* 0x004fc6000000000b */
[----:B------:R0:W-:Y:S04]  /*5340*/  STG.E.U16 [R16.64], R31 ;  /* 0x0000001f10007986 */ /* 0x0001e8000c101506 */
[----:B------:R0:W-:Y:S04]  /*5350*/  STG.E.U16 [R18.64], R9 ;  /* 0x0000000912007986 */ /* 0x0001e8000c101506 */
[----:B------:R0:W-:Y:S04]  /*5360*/  STG.E.U16 [R20.64], R11 ;  /* 0x0000000b14007986 */ /* 0x0001e8000c101506 */
[----:B------:R-:W-:Y:S06]  /*5370*/  BAR.SYNC.DEFER_BLOCKING 0x0 ;  /* 0x0000000000007b1d */ /* 0x000fec0000010000 */
[----:B------:R0:W-:Y:S04]  /*5380*/  STS.64 [R6], R4 ;  /* 0x0000000406007388 */ /* 0x0001e80000000a00 */
[----:B------:R-:W-:Y:S06]  /*5390*/  BAR.SYNC.DEFER_BLOCKING 0x0 ;  /* 0x0000000000007b1d */ /* 0x000fec0000010000 */
[----:B------:R-:W-:Y:S05]  /*53a0*/  @P0 EXIT ;  /* 0x000000000000094d */ /* 0x000fea0003800000 */
[----:B0-----:R-:W0:Y:S01]  /*53b0*/  LDS R7, [R28] ;  /* 0x000000001c077984 */ /* 0x001e220000000800 */
[----:B------:R-:W-:-:S02]  /*53c0*/  IMAD R2, R2, c[0x0][0x1cc], RZ ;  /* 0x0000730002027a24 */ /* 0x000fc400078e02ff */
[C---:B------:R-:W-:Y:S02]  /*53d0*/  IMAD.SHL.U32 R5, R3.reuse, 0x4, RZ ;  /* 0x0000000403057824 */ /* 0x040fe400078e00ff */
[----:B------:R-:W-:Y:S02]  /*53e0*/  IMAD.SHL.U32 R0, R2, 0x4, RZ ;  /* 0x0000000402007824 */ /* 0x000fe400078e00ff */
[----:B------:R-:W-:-:S04]  /*53f0*/  IMAD.HI R4, R3, 0x4, RZ ;  /* 0x0000000403047827 */ /* 0x000fc800078e02ff */
[----:B------:R-:W-:Y:S01]  /*5400*/  IMAD.HI R3, R2, 0x4, RZ ;  /* 0x0000000402037827 */ /* 0x000fe200078e02ff */
[----:B------:R-:W-:-:S04]  /*5410*/  IADD3 R2, P0, P1, R5, c[0x0][0x180], R0 ;  /* 0x0000600005027a10 */ /* 0x000fc8000791e000 */
[----:B------:R-:W-:-:S05]  /*5420*/  IADD3.X R3, R4, c[0x0][0x184], R3, P0, P1 ;  /* 0x0000610004037a10 */ /* 0x000fca00007e2403 */
[----:B0-----:R-:W-:Y:S01]  /*5430*/  STG.E [R2.64], R7 ;  /* 0x0000000702007986 */ /* 0x001fe2000c101906 */
[----:B------:R-:W-:Y:S05]  /*5440*/  EXIT ;  /* 0x000000000000794d */ /* 0x000fea0003800000 */
.L_x_2:
[----:B------:R-:W-:-:S00]  /*5450*/  BRA `(.L_x_2) ;  /* 0xfffffff000007947 */ /* 0x000fc0000383ffff */
[----:B------:R-:W-:-:S00]  /*5460*/  NOP ;  /* 0x0000000000007918 */ /* 0x000fc00000000000 */
        /* <DEDUP_REMOVED lines=9> */
.L_x_3:


//--------------------- .nv.global.init           --------------------------
	.section	.nv.global.init,"aw",@progbits
.nv.global.init:
	.type		_$_str,@object
	.size		_$_str,(.L_0 - _$_str)
_$_str:
        /*0000*/ 	.byte	0x5f, 0x5f, 0x43, 0x55, 0x44, 0x41, 0x5f, 0x46, 0x54, 0x5a, 0x00
.L_0:


//--------------------- .nv.shared.attn_fwd       --------------------------
	.section	.nv.shared.attn_fwd,"aw",@nobits
	.sectionflags	@""
	.align	16
